//
// Generated by NVIDIA NVVM Compiler
//
// Compiler Build ID: CL-36424714
// Cuda compilation tools, release 13.0, V13.0.88
// Based on NVVM 20.0.0
//

.version 9.0
.target sm_100
.address_size 64

	// .globl	_Z19gpu_datatest_kernelPdS_S_PiS_iS0_ddS_S0_iii
.extern .func  (.param .b32 func_retval0) vprintf
(
	.param .b64 vprintf_param_0,
	.param .b64 vprintf_param_1
)
;
.global .align 1 .b8 $str[8] = {118, 97, 108, 58, 32, 37, 102};
.global .align 1 .b8 $str$1[2] = {10};

.visible .entry _Z19gpu_datatest_kernelPdS_S_PiS_iS0_ddS_S0_iii(
	.param .u64 .ptr .align 1 _Z19gpu_datatest_kernelPdS_S_PiS_iS0_ddS_S0_iii_param_0,
	.param .u64 .ptr .align 1 _Z19gpu_datatest_kernelPdS_S_PiS_iS0_ddS_S0_iii_param_1,
	.param .u64 .ptr .align 1 _Z19gpu_datatest_kernelPdS_S_PiS_iS0_ddS_S0_iii_param_2,
	.param .u64 .ptr .align 1 _Z19gpu_datatest_kernelPdS_S_PiS_iS0_ddS_S0_iii_param_3,
	.param .u64 .ptr .align 1 _Z19gpu_datatest_kernelPdS_S_PiS_iS0_ddS_S0_iii_param_4,
	.param .u32 _Z19gpu_datatest_kernelPdS_S_PiS_iS0_ddS_S0_iii_param_5,
	.param .u64 .ptr .align 1 _Z19gpu_datatest_kernelPdS_S_PiS_iS0_ddS_S0_iii_param_6,
	.param .f64 _Z19gpu_datatest_kernelPdS_S_PiS_iS0_ddS_S0_iii_param_7,
	.param .f64 _Z19gpu_datatest_kernelPdS_S_PiS_iS0_ddS_S0_iii_param_8,
	.param .u64 .ptr .align 1 _Z19gpu_datatest_kernelPdS_S_PiS_iS0_ddS_S0_iii_param_9,
	.param .u64 .ptr .align 1 _Z19gpu_datatest_kernelPdS_S_PiS_iS0_ddS_S0_iii_param_10,
	.param .u32 _Z19gpu_datatest_kernelPdS_S_PiS_iS0_ddS_S0_iii_param_11,
	.param .u32 _Z19gpu_datatest_kernelPdS_S_PiS_iS0_ddS_S0_iii_param_12,
	.param .u32 _Z19gpu_datatest_kernelPdS_S_PiS_iS0_ddS_S0_iii_param_13
)
{
	.local .align 8 .b8 	__local_depot0[8];
	.reg .b64 	%SP;
	.reg .b64 	%SPL;
	.reg .pred 	%p<17>;
	.reg .b32 	%r<116>;
	.reg .b64 	%rd<56>;
	.reg .b64 	%fd<32>;

	mov.u64 	%SPL, __local_depot0;
	cvta.local.u64 	%SP, %SPL;
	ld.param.u64 	%rd7, [_Z19gpu_datatest_kernelPdS_S_PiS_iS0_ddS_S0_iii_param_0];
	ld.param.u32 	%r24, [_Z19gpu_datatest_kernelPdS_S_PiS_iS0_ddS_S0_iii_param_11];
	ld.param.u32 	%r25, [_Z19gpu_datatest_kernelPdS_S_PiS_iS0_ddS_S0_iii_param_12];
	ld.param.u32 	%r26, [_Z19gpu_datatest_kernelPdS_S_PiS_iS0_ddS_S0_iii_param_13];
	cvta.to.global.u64 	%rd1, %rd7;
	add.u64 	%rd8, %SP, 0;
	add.u64 	%rd2, %SPL, 0;
	setp.lt.s32 	%p1, %r24, 1;
	@%p1 bra 	$L__BB0_23;
	setp.lt.s32 	%p2, %r25, 1;
	@%p2 bra 	$L__BB0_17;
	and.b32  	%r1, %r25, 15;
	add.s32 	%r2, %r1, -1;
	and.b32  	%r3, %r25, 7;
	add.s32 	%r4, %r3, -1;
	and.b32  	%r5, %r25, 2147483632;
	and.b32  	%r6, %r25, 3;
	neg.s32 	%r7, %r5;
	mov.b32 	%r109, 0;
	mov.u64 	%rd53, $str$1;
	mov.u64 	%rd40, $str;
$L__BB0_3:
	setp.lt.u32 	%p7, %r25, 16;
	rem.s32 	%r41, %r109, %r26;
	mul.lo.s32 	%r9, %r41, %r25;
	mov.b32 	%r112, 0;
	@%p7 bra 	$L__BB0_6;
	mul.wide.u32 	%rd13, %r9, 8;
	add.s64 	%rd14, %rd1, %rd13;
	add.s64 	%rd55, %rd14, 64;
	mov.u32 	%r110, %r7;
$L__BB0_5:
	.pragma "nounroll";
	ld.global.f64 	%fd1, [%rd55+-64];
	st.local.f64 	[%rd2], %fd1;
	mov.u64 	%rd15, $str;
	cvta.global.u64 	%rd16, %rd15;
	add.u64 	%rd17, %SP, 0;
	{ // callseq 5, 0
	.param .b64 param0;
	st.param.b64 	[param0], %rd16;
	.param .b64 param1;
	st.param.b64 	[param1], %rd17;
	.param .b32 retval0;
	call.uni (retval0), 
	vprintf, 
	(
	param0, 
	param1
	);
	ld.param.b32 	%r42, [retval0];
	} // callseq 5
	ld.global.f64 	%fd2, [%rd55+-56];
	st.local.f64 	[%rd2], %fd2;
	{ // callseq 6, 0
	.param .b64 param0;
	st.param.b64 	[param0], %rd16;
	.param .b64 param1;
	st.param.b64 	[param1], %rd17;
	.param .b32 retval0;
	call.uni (retval0), 
	vprintf, 
	(
	param0, 
	param1
	);
	ld.param.b32 	%r44, [retval0];
	} // callseq 6
	ld.global.f64 	%fd3, [%rd55+-48];
	st.local.f64 	[%rd2], %fd3;
	{ // callseq 7, 0
	.param .b64 param0;
	st.param.b64 	[param0], %rd16;
	.param .b64 param1;
	st.param.b64 	[param1], %rd17;
	.param .b32 retval0;
	call.uni (retval0), 
	vprintf, 
	(
	param0, 
	param1
	);
	ld.param.b32 	%r46, [retval0];
	} // callseq 7
	ld.global.f64 	%fd4, [%rd55+-40];
	st.local.f64 	[%rd2], %fd4;
	{ // callseq 8, 0
	.param .b64 param0;
	st.param.b64 	[param0], %rd16;
	.param .b64 param1;
	st.param.b64 	[param1], %rd17;
	.param .b32 retval0;
	call.uni (retval0), 
	vprintf, 
	(
	param0, 
	param1
	);
	ld.param.b32 	%r48, [retval0];
	} // callseq 8
	ld.global.f64 	%fd5, [%rd55+-32];
	st.local.f64 	[%rd2], %fd5;
	{ // callseq 9, 0
	.param .b64 param0;
	st.param.b64 	[param0], %rd16;
	.param .b64 param1;
	st.param.b64 	[param1], %rd17;
	.param .b32 retval0;
	call.uni (retval0), 
	vprintf, 
	(
	param0, 
	param1
	);
	ld.param.b32 	%r50, [retval0];
	} // callseq 9
	ld.global.f64 	%fd6, [%rd55+-24];
	st.local.f64 	[%rd2], %fd6;
	{ // callseq 10, 0
	.param .b64 param0;
	st.param.b64 	[param0], %rd16;
	.param .b64 param1;
	st.param.b64 	[param1], %rd17;
	.param .b32 retval0;
	call.uni (retval0), 
	vprintf, 
	(
	param0, 
	param1
	);
	ld.param.b32 	%r52, [retval0];
	} // callseq 10
	ld.global.f64 	%fd7, [%rd55+-16];
	st.local.f64 	[%rd2], %fd7;
	{ // callseq 11, 0
	.param .b64 param0;
	st.param.b64 	[param0], %rd16;
	.param .b64 param1;
	st.param.b64 	[param1], %rd17;
	.param .b32 retval0;
	call.uni (retval0), 
	vprintf, 
	(
	param0, 
	param1
	);
	ld.param.b32 	%r54, [retval0];
	} // callseq 11
	ld.global.f64 	%fd8, [%rd55+-8];
	st.local.f64 	[%rd2], %fd8;
	{ // callseq 12, 0
	.param .b64 param0;
	st.param.b64 	[param0], %rd16;
	.param .b64 param1;
	st.param.b64 	[param1], %rd17;
	.param .b32 retval0;
	call.uni (retval0), 
	vprintf, 
	(
	param0, 
	param1
	);
	ld.param.b32 	%r56, [retval0];
	} // callseq 12
	ld.global.f64 	%fd9, [%rd55];
	st.local.f64 	[%rd2], %fd9;
	{ // callseq 13, 0
	.param .b64 param0;
	st.param.b64 	[param0], %rd16;
	.param .b64 param1;
	st.param.b64 	[param1], %rd17;
	.param .b32 retval0;
	call.uni (retval0), 
	vprintf, 
	(
	param0, 
	param1
	);
	ld.param.b32 	%r58, [retval0];
	} // callseq 13
	ld.global.f64 	%fd10, [%rd55+8];
	st.local.f64 	[%rd2], %fd10;
	{ // callseq 14, 0
	.param .b64 param0;
	st.param.b64 	[param0], %rd16;
	.param .b64 param1;
	st.param.b64 	[param1], %rd17;
	.param .b32 retval0;
	call.uni (retval0), 
	vprintf, 
	(
	param0, 
	param1
	);
	ld.param.b32 	%r60, [retval0];
	} // callseq 14
	ld.global.f64 	%fd11, [%rd55+16];
	st.local.f64 	[%rd2], %fd11;
	{ // callseq 15, 0
	.param .b64 param0;
	st.param.b64 	[param0], %rd16;
	.param .b64 param1;
	st.param.b64 	[param1], %rd17;
	.param .b32 retval0;
	call.uni (retval0), 
	vprintf, 
	(
	param0, 
	param1
	);
	ld.param.b32 	%r62, [retval0];
	} // callseq 15
	ld.global.f64 	%fd12, [%rd55+24];
	st.local.f64 	[%rd2], %fd12;
	{ // callseq 16, 0
	.param .b64 param0;
	st.param.b64 	[param0], %rd16;
	.param .b64 param1;
	st.param.b64 	[param1], %rd17;
	.param .b32 retval0;
	call.uni (retval0), 
	vprintf, 
	(
	param0, 
	param1
	);
	ld.param.b32 	%r64, [retval0];
	} // callseq 16
	ld.global.f64 	%fd13, [%rd55+32];
	st.local.f64 	[%rd2], %fd13;
	{ // callseq 17, 0
	.param .b64 param0;
	st.param.b64 	[param0], %rd16;
	.param .b64 param1;
	st.param.b64 	[param1], %rd17;
	.param .b32 retval0;
	call.uni (retval0), 
	vprintf, 
	(
	param0, 
	param1
	);
	ld.param.b32 	%r66, [retval0];
	} // callseq 17
	ld.global.f64 	%fd14, [%rd55+40];
	st.local.f64 	[%rd2], %fd14;
	{ // callseq 18, 0
	.param .b64 param0;
	st.param.b64 	[param0], %rd16;
	.param .b64 param1;
	st.param.b64 	[param1], %rd17;
	.param .b32 retval0;
	call.uni (retval0), 
	vprintf, 
	(
	param0, 
	param1
	);
	ld.param.b32 	%r68, [retval0];
	} // callseq 18
	ld.global.f64 	%fd15, [%rd55+48];
	st.local.f64 	[%rd2], %fd15;
	{ // callseq 19, 0
	.param .b64 param0;
	st.param.b64 	[param0], %rd16;
	.param .b64 param1;
	st.param.b64 	[param1], %rd17;
	.param .b32 retval0;
	call.uni (retval0), 
	vprintf, 
	(
	param0, 
	param1
	);
	ld.param.b32 	%r70, [retval0];
	} // callseq 19
	ld.global.f64 	%fd16, [%rd55+56];
	st.local.f64 	[%rd2], %fd16;
	{ // callseq 20, 0
	.param .b64 param0;
	st.param.b64 	[param0], %rd16;
	.param .b64 param1;
	st.param.b64 	[param1], %rd17;
	.param .b32 retval0;
	call.uni (retval0), 
	vprintf, 
	(
	param0, 
	param1
	);
	ld.param.b32 	%r72, [retval0];
	} // callseq 20
	add.s32 	%r110, %r110, 16;
	add.s64 	%rd55, %rd55, 128;
	setp.eq.s32 	%p8, %r110, 0;
	mov.u32 	%r112, %r5;
	@%p8 bra 	$L__BB0_6;
	bra.uni 	$L__BB0_5;
$L__BB0_6:
	setp.eq.s32 	%p9, %r1, 0;
	@%p9 bra 	$L__BB0_16;
	setp.lt.u32 	%p10, %r2, 7;
	@%p10 bra 	$L__BB0_9;
	add.s32 	%r74, %r112, %r9;
	mul.wide.u32 	%rd18, %r74, 8;
	add.s64 	%rd19, %rd1, %rd18;
	ld.global.f64 	%fd17, [%rd19];
	st.local.f64 	[%rd2], %fd17;
	cvta.global.u64 	%rd21, %rd40;
	{ // callseq 21, 0
	.param .b64 param0;
	st.param.b64 	[param0], %rd21;
	.param .b64 param1;
	st.param.b64 	[param1], %rd8;
	.param .b32 retval0;
	call.uni (retval0), 
	vprintf, 
	(
	param0, 
	param1
	);
	ld.param.b32 	%r75, [retval0];
	} // callseq 21
	cvt.u64.u32 	%rd23, %r9;
	cvt.u64.u32 	%rd24, %r112;
	add.s64 	%rd25, %rd24, %rd23;
	shl.b64 	%rd26, %rd25, 3;
	add.s64 	%rd27, %rd1, %rd26;
	ld.global.f64 	%fd18, [%rd27+8];
	st.local.f64 	[%rd2], %fd18;
	{ // callseq 22, 0
	.param .b64 param0;
	st.param.b64 	[param0], %rd21;
	.param .b64 param1;
	st.param.b64 	[param1], %rd8;
	.param .b32 retval0;
	call.uni (retval0), 
	vprintf, 
	(
	param0, 
	param1
	);
	ld.param.b32 	%r77, [retval0];
	} // callseq 22
	ld.global.f64 	%fd19, [%rd27+16];
	st.local.f64 	[%rd2], %fd19;
	{ // callseq 23, 0
	.param .b64 param0;
	st.param.b64 	[param0], %rd21;
	.param .b64 param1;
	st.param.b64 	[param1], %rd8;
	.param .b32 retval0;
	call.uni (retval0), 
	vprintf, 
	(
	param0, 
	param1
	);
	ld.param.b32 	%r79, [retval0];
	} // callseq 23
	ld.global.f64 	%fd20, [%rd27+24];
	st.local.f64 	[%rd2], %fd20;
	{ // callseq 24, 0
	.param .b64 param0;
	st.param.b64 	[param0], %rd21;
	.param .b64 param1;
	st.param.b64 	[param1], %rd8;
	.param .b32 retval0;
	call.uni (retval0), 
	vprintf, 
	(
	param0, 
	param1
	);
	ld.param.b32 	%r81, [retval0];
	} // callseq 24
	ld.global.f64 	%fd21, [%rd27+32];
	st.local.f64 	[%rd2], %fd21;
	{ // callseq 25, 0
	.param .b64 param0;
	st.param.b64 	[param0], %rd21;
	.param .b64 param1;
	st.param.b64 	[param1], %rd8;
	.param .b32 retval0;
	call.uni (retval0), 
	vprintf, 
	(
	param0, 
	param1
	);
	ld.param.b32 	%r83, [retval0];
	} // callseq 25
	ld.global.f64 	%fd22, [%rd27+40];
	st.local.f64 	[%rd2], %fd22;
	{ // callseq 26, 0
	.param .b64 param0;
	st.param.b64 	[param0], %rd21;
	.param .b64 param1;
	st.param.b64 	[param1], %rd8;
	.param .b32 retval0;
	call.uni (retval0), 
	vprintf, 
	(
	param0, 
	param1
	);
	ld.param.b32 	%r85, [retval0];
	} // callseq 26
	ld.global.f64 	%fd23, [%rd27+48];
	st.local.f64 	[%rd2], %fd23;
	{ // callseq 27, 0
	.param .b64 param0;
	st.param.b64 	[param0], %rd21;
	.param .b64 param1;
	st.param.b64 	[param1], %rd8;
	.param .b32 retval0;
	call.uni (retval0), 
	vprintf, 
	(
	param0, 
	param1
	);
	ld.param.b32 	%r87, [retval0];
	} // callseq 27
	ld.global.f64 	%fd24, [%rd27+56];
	st.local.f64 	[%rd2], %fd24;
	{ // callseq 28, 0
	.param .b64 param0;
	st.param.b64 	[param0], %rd21;
	.param .b64 param1;
	st.param.b64 	[param1], %rd8;
	.param .b32 retval0;
	call.uni (retval0), 
	vprintf, 
	(
	param0, 
	param1
	);
	ld.param.b32 	%r89, [retval0];
	} // callseq 28
	add.s32 	%r112, %r112, 8;
$L__BB0_9:
	setp.eq.s32 	%p11, %r3, 0;
	@%p11 bra 	$L__BB0_16;
	setp.lt.u32 	%p12, %r4, 3;
	@%p12 bra 	$L__BB0_12;
	add.s32 	%r91, %r112, %r9;
	mul.wide.u32 	%rd28, %r91, 8;
	add.s64 	%rd29, %rd1, %rd28;
	ld.global.f64 	%fd25, [%rd29];
	st.local.f64 	[%rd2], %fd25;
	cvta.global.u64 	%rd31, %rd40;
	{ // callseq 29, 0
	.param .b64 param0;
	st.param.b64 	[param0], %rd31;
	.param .b64 param1;
	st.param.b64 	[param1], %rd8;
	.param .b32 retval0;
	call.uni (retval0), 
	vprintf, 
	(
	param0, 
	param1
	);
	ld.param.b32 	%r92, [retval0];
	} // callseq 29
	cvt.u64.u32 	%rd33, %r9;
	cvt.u64.u32 	%rd34, %r112;
	add.s64 	%rd35, %rd34, %rd33;
	shl.b64 	%rd36, %rd35, 3;
	add.s64 	%rd37, %rd1, %rd36;
	ld.global.f64 	%fd26, [%rd37+8];
	st.local.f64 	[%rd2], %fd26;
	{ // callseq 30, 0
	.param .b64 param0;
	st.param.b64 	[param0], %rd31;
	.param .b64 param1;
	st.param.b64 	[param1], %rd8;
	.param .b32 retval0;
	call.uni (retval0), 
	vprintf, 
	(
	param0, 
	param1
	);
	ld.param.b32 	%r94, [retval0];
	} // callseq 30
	ld.global.f64 	%fd27, [%rd37+16];
	st.local.f64 	[%rd2], %fd27;
	{ // callseq 31, 0
	.param .b64 param0;
	st.param.b64 	[param0], %rd31;
	.param .b64 param1;
	st.param.b64 	[param1], %rd8;
	.param .b32 retval0;
	call.uni (retval0), 
	vprintf, 
	(
	param0, 
	param1
	);
	ld.param.b32 	%r96, [retval0];
	} // callseq 31
	ld.global.f64 	%fd28, [%rd37+24];
	st.local.f64 	[%rd2], %fd28;
	{ // callseq 32, 0
	.param .b64 param0;
	st.param.b64 	[param0], %rd31;
	.param .b64 param1;
	st.param.b64 	[param1], %rd8;
	.param .b32 retval0;
	call.uni (retval0), 
	vprintf, 
	(
	param0, 
	param1
	);
	ld.param.b32 	%r98, [retval0];
	} // callseq 32
	add.s32 	%r112, %r112, 4;
$L__BB0_12:
	setp.eq.s32 	%p13, %r6, 0;
	@%p13 bra 	$L__BB0_16;
	setp.eq.s32 	%p14, %r6, 1;
	add.s32 	%r100, %r112, %r9;
	mul.wide.u32 	%rd38, %r100, 8;
	add.s64 	%rd39, %rd1, %rd38;
	ld.global.f64 	%fd29, [%rd39];
	st.local.f64 	[%rd2], %fd29;
	cvta.global.u64 	%rd41, %rd40;
	{ // callseq 33, 0
	.param .b64 param0;
	st.param.b64 	[param0], %rd41;
	.param .b64 param1;
	st.param.b64 	[param1], %rd8;
	.param .b32 retval0;
	call.uni (retval0), 
	vprintf, 
	(
	param0, 
	param1
	);
	ld.param.b32 	%r101, [retval0];
	} // callseq 33
	@%p14 bra 	$L__BB0_16;
	setp.eq.s32 	%p15, %r6, 2;
	cvt.u64.u32 	%rd43, %r9;
	cvt.u64.u32 	%rd44, %r112;
	add.s64 	%rd45, %rd44, %rd43;
	shl.b64 	%rd46, %rd45, 3;
	add.s64 	%rd6, %rd1, %rd46;
	ld.global.f64 	%fd30, [%rd6+8];
	st.local.f64 	[%rd2], %fd30;
	cvta.global.u64 	%rd48, %rd40;
	{ // callseq 34, 0
	.param .b64 param0;
	st.param.b64 	[param0], %rd48;
	.param .b64 param1;
	st.param.b64 	[param1], %rd8;
	.param .b32 retval0;
	call.uni (retval0), 
	vprintf, 
	(
	param0, 
	param1
	);
	ld.param.b32 	%r103, [retval0];
	} // callseq 34
	@%p15 bra 	$L__BB0_16;
	ld.global.f64 	%fd31, [%rd6+16];
	st.local.f64 	[%rd2], %fd31;
	cvta.global.u64 	%rd51, %rd40;
	{ // callseq 35, 0
	.param .b64 param0;
	st.param.b64 	[param0], %rd51;
	.param .b64 param1;
	st.param.b64 	[param1], %rd8;
	.param .b32 retval0;
	call.uni (retval0), 
	vprintf, 
	(
	param0, 
	param1
	);
	ld.param.b32 	%r105, [retval0];
	} // callseq 35
$L__BB0_16:
	cvta.global.u64 	%rd54, %rd53;
	{ // callseq 36, 0
	.param .b64 param0;
	st.param.b64 	[param0], %rd54;
	.param .b64 param1;
	st.param.b64 	[param1], 0;
	.param .b32 retval0;
	call.uni (retval0), 
	vprintf, 
	(
	param0, 
	param1
	);
	ld.param.b32 	%r107, [retval0];
	} // callseq 36
	add.s32 	%r109, %r109, 1;
	setp.eq.s32 	%p16, %r109, %r24;
	@%p16 bra 	$L__BB0_23;
	bra.uni 	$L__BB0_3;
$L__BB0_17:
	and.b32  	%r18, %r24, 3;
	setp.lt.u32 	%p3, %r24, 4;
	@%p3 bra 	$L__BB0_20;
	and.b32  	%r19, %r24, 2147483644;
	mov.b32 	%r114, 0;
	mov.u64 	%rd9, $str$1;
$L__BB0_19:
	cvta.global.u64 	%rd10, %rd9;
	{ // callseq 0, 0
	.param .b64 param0;
	st.param.b64 	[param0], %rd10;
	.param .b64 param1;
	st.param.b64 	[param1], 0;
	.param .b32 retval0;
	call.uni (retval0), 
	vprintf, 
	(
	param0, 
	param1
	);
	ld.param.b32 	%r28, [retval0];
	} // callseq 0
	{ // callseq 1, 0
	.param .b64 param0;
	st.param.b64 	[param0], %rd10;
	.param .b64 param1;
	st.param.b64 	[param1], 0;
	.param .b32 retval0;
	call.uni (retval0), 
	vprintf, 
	(
	param0, 
	param1
	);
	ld.param.b32 	%r30, [retval0];
	} // callseq 1
	{ // callseq 2, 0
	.param .b64 param0;
	st.param.b64 	[param0], %rd10;
	.param .b64 param1;
	st.param.b64 	[param1], 0;
	.param .b32 retval0;
	call.uni (retval0), 
	vprintf, 
	(
	param0, 
	param1
	);
	ld.param.b32 	%r32, [retval0];
	} // callseq 2
	{ // callseq 3, 0
	.param .b64 param0;
	st.param.b64 	[param0], %rd10;
	.param .b64 param1;
	st.param.b64 	[param1], 0;
	.param .b32 retval0;
	call.uni (retval0), 
	vprintf, 
	(
	param0, 
	param1
	);
	ld.param.b32 	%r34, [retval0];
	} // callseq 3
	add.s32 	%r114, %r114, 4;
	setp.ne.s32 	%p4, %r114, %r19;
	@%p4 bra 	$L__BB0_19;
$L__BB0_20:
	setp.eq.s32 	%p5, %r18, 0;
	@%p5 bra 	$L__BB0_23;
	mov.b32 	%r115, 0;
	mov.u64 	%rd11, $str$1;
$L__BB0_22:
	.pragma "nounroll";
	cvta.global.u64 	%rd12, %rd11;
	{ // callseq 4, 0
	.param .b64 param0;
	st.param.b64 	[param0], %rd12;
	.param .b64 param1;
	st.param.b64 	[param1], 0;
	.param .b32 retval0;
	call.uni (retval0), 
	vprintf, 
	(
	param0, 
	param1
	);
	ld.param.b32 	%r37, [retval0];
	} // callseq 4
	add.s32 	%r115, %r115, 1;
	setp.ne.s32 	%p6, %r115, %r18;
	@%p6 bra 	$L__BB0_22;
$L__BB0_23:
	ret;

}
	// .globl	_Z16gpu_naive_kernelPdS_S_PiS_iS0_ddS_S0_iii
.visible .entry _Z16gpu_naive_kernelPdS_S_PiS_iS0_ddS_S0_iii(
	.param .u64 .ptr .align 1 _Z16gpu_naive_kernelPdS_S_PiS_iS0_ddS_S0_iii_param_0,
	.param .u64 .ptr .align 1 _Z16gpu_naive_kernelPdS_S_PiS_iS0_ddS_S0_iii_param_1,
	.param .u64 .ptr .align 1 _Z16gpu_naive_kernelPdS_S_PiS_iS0_ddS_S0_iii_param_2,
	.param .u64 .ptr .align 1 _Z16gpu_naive_kernelPdS_S_PiS_iS0_ddS_S0_iii_param_3,
	.param .u64 .ptr .align 1 _Z16gpu_naive_kernelPdS_S_PiS_iS0_ddS_S0_iii_param_4,
	.param .u32 _Z16gpu_naive_kernelPdS_S_PiS_iS0_ddS_S0_iii_param_5,
	.param .u64 .ptr .align 1 _Z16gpu_naive_kernelPdS_S_PiS_iS0_ddS_S0_iii_param_6,
	.param .f64 _Z16gpu_naive_kernelPdS_S_PiS_iS0_ddS_S0_iii_param_7,
	.param .f64 _Z16gpu_naive_kernelPdS_S_PiS_iS0_ddS_S0_iii_param_8,
	.param .u64 .ptr .align 1 _Z16gpu_naive_kernelPdS_S_PiS_iS0_ddS_S0_iii_param_9,
	.param .u64 .ptr .align 1 _Z16gpu_naive_kernelPdS_S_PiS_iS0_ddS_S0_iii_param_10,
	.param .u32 _Z16gpu_naive_kernelPdS_S_PiS_iS0_ddS_S0_iii_param_11,
	.param .u32 _Z16gpu_naive_kernelPdS_S_PiS_iS0_ddS_S0_iii_param_12,
	.param .u32 _Z16gpu_naive_kernelPdS_S_PiS_iS0_ddS_S0_iii_param_13
)
{
	.reg .pred 	%p<41>;
	.reg .b32 	%r<176>;
	.reg .b32 	%f<87>;
	.reg .b64 	%rd<140>;
	.reg .b64 	%fd<165>;

	ld.param.u64 	%rd21, [_Z16gpu_naive_kernelPdS_S_PiS_iS0_ddS_S0_iii_param_1];
	ld.param.u64 	%rd22, [_Z16gpu_naive_kernelPdS_S_PiS_iS0_ddS_S0_iii_param_2];
	ld.param.u64 	%rd23, [_Z16gpu_naive_kernelPdS_S_PiS_iS0_ddS_S0_iii_param_3];
	ld.param.u64 	%rd24, [_Z16gpu_naive_kernelPdS_S_PiS_iS0_ddS_S0_iii_param_4];
	ld.param.u32 	%r61, [_Z16gpu_naive_kernelPdS_S_PiS_iS0_ddS_S0_iii_param_5];
	ld.param.u64 	%rd25, [_Z16gpu_naive_kernelPdS_S_PiS_iS0_ddS_S0_iii_param_6];
	ld.param.f64 	%fd5, [_Z16gpu_naive_kernelPdS_S_PiS_iS0_ddS_S0_iii_param_7];
	ld.param.f64 	%fd6, [_Z16gpu_naive_kernelPdS_S_PiS_iS0_ddS_S0_iii_param_8];
	ld.param.u64 	%rd26, [_Z16gpu_naive_kernelPdS_S_PiS_iS0_ddS_S0_iii_param_9];
	ld.param.u64 	%rd27, [_Z16gpu_naive_kernelPdS_S_PiS_iS0_ddS_S0_iii_param_10];
	ld.param.u32 	%r62, [_Z16gpu_naive_kernelPdS_S_PiS_iS0_ddS_S0_iii_param_11];
	cvta.to.global.u64 	%rd1, %rd24;
	cvta.to.global.u64 	%rd2, %rd26;
	cvta.to.global.u64 	%rd3, %rd27;
	cvta.to.global.u64 	%rd4, %rd22;
	cvta.to.global.u64 	%rd5, %rd23;
	cvta.to.global.u64 	%rd6, %rd21;
	cvta.to.global.u64 	%rd7, %rd25;
	setp.lt.s32 	%p1, %r62, 1;
	@%p1 bra 	$L__BB1_62;
	mov.u32 	%r66, %tid.x;
	mov.u32 	%r67, %ntid.x;
	mov.u32 	%r68, %ctaid.x;
	mad.lo.s32 	%r1, %r67, %r68, %r66;
	mul.wide.s32 	%rd28, %r61, 4;
	add.s64 	%rd8, %rd7, %rd28;
	add.s64 	%rd9, %rd1, 32;
	mov.b32 	%r153, 0;
$L__BB1_2:
	ld.param.u32 	%r152, [_Z16gpu_naive_kernelPdS_S_PiS_iS0_ddS_S0_iii_param_13];
	ld.param.u32 	%r151, [_Z16gpu_naive_kernelPdS_S_PiS_iS0_ddS_S0_iii_param_12];
	ld.param.u64 	%rd139, [_Z16gpu_naive_kernelPdS_S_PiS_iS0_ddS_S0_iii_param_0];
	rem.s32 	%r69, %r153, %r152;
	mul.lo.s32 	%r70, %r69, %r151;
	cvta.to.global.u64 	%rd29, %rd139;
	mul.wide.s32 	%rd30, %r70, 8;
	add.s64 	%rd10, %rd29, %rd30;
	ld.global.u32 	%r71, [%rd7];
	setp.ge.s32 	%p2, %r1, %r71;
	@%p2 bra 	$L__BB1_4;
	mul.wide.s32 	%rd31, %r1, 8;
	add.s64 	%rd32, %rd10, %rd31;
	ld.global.f64 	%fd7, [%rd32];
	add.s64 	%rd33, %rd6, %rd31;
	st.global.f64 	[%rd33], %fd7;
$L__BB1_4:
	setp.lt.s32 	%p3, %r61, 2;
	bar.sync 	0;
	@%p3 bra 	$L__BB1_23;
	mov.b32 	%r154, 1;
$L__BB1_6:
	mul.wide.u32 	%rd34, %r154, 4;
	add.s64 	%rd11, %rd7, %rd34;
	ld.global.u32 	%r73, [%rd11];
	setp.ge.s32 	%p4, %r1, %r73;
	@%p4 bra 	$L__BB1_22;
	ld.global.u32 	%r4, [%rd11+-4];
	setp.gt.s32 	%p5, %r4, 0;
	add.s64 	%rd12, %rd5, %rd34;
	@%p5 bra 	$L__BB1_9;
	add.s64 	%rd37, %rd3, %rd34;
	ld.global.u32 	%r161, [%rd37];
	mov.f64 	%fd163, 0d0000000000000000;
	bra.uni 	$L__BB1_21;
$L__BB1_9:
	ld.global.u32 	%r6, [%rd12+-4];
	add.s64 	%rd39, %rd3, %rd34;
	ld.global.u32 	%r161, [%rd39];
	mad.lo.s32 	%r75, %r1, %r4, %r1;
	add.s32 	%r8, %r161, %r75;
	setp.lt.u32 	%p6, %r4, 8;
	mov.b32 	%r159, 0;
	mov.f32 	%f78, 0f00000000;
	@%p6 bra 	$L__BB1_12;
	and.b32  	%r159, %r4, 2147483640;
	neg.s32 	%r157, %r159;
	mov.f32 	%f78, 0f00000000;
	mov.u32 	%r155, %r8;
	mov.u32 	%r156, %r6;
$L__BB1_11:
	.pragma "nounroll";
	mul.wide.s32 	%rd40, %r156, 8;
	add.s64 	%rd41, %rd6, %rd40;
	mul.wide.s32 	%rd42, %r155, 8;
	add.s64 	%rd43, %rd9, %rd42;
	ld.global.f64 	%fd9, [%rd41];
	ld.global.f64 	%fd10, [%rd43+-32];
	cvt.f64.f32 	%fd11, %f78;
	fma.rn.f64 	%fd12, %fd9, %fd10, %fd11;
	cvt.rn.f32.f64 	%f28, %fd12;
	ld.global.f64 	%fd13, [%rd41+8];
	ld.global.f64 	%fd14, [%rd43+-24];
	cvt.f64.f32 	%fd15, %f28;
	fma.rn.f64 	%fd16, %fd13, %fd14, %fd15;
	cvt.rn.f32.f64 	%f29, %fd16;
	ld.global.f64 	%fd17, [%rd41+16];
	ld.global.f64 	%fd18, [%rd43+-16];
	cvt.f64.f32 	%fd19, %f29;
	fma.rn.f64 	%fd20, %fd17, %fd18, %fd19;
	cvt.rn.f32.f64 	%f30, %fd20;
	ld.global.f64 	%fd21, [%rd41+24];
	ld.global.f64 	%fd22, [%rd43+-8];
	cvt.f64.f32 	%fd23, %f30;
	fma.rn.f64 	%fd24, %fd21, %fd22, %fd23;
	cvt.rn.f32.f64 	%f31, %fd24;
	ld.global.f64 	%fd25, [%rd41+32];
	ld.global.f64 	%fd26, [%rd43];
	cvt.f64.f32 	%fd27, %f31;
	fma.rn.f64 	%fd28, %fd25, %fd26, %fd27;
	cvt.rn.f32.f64 	%f32, %fd28;
	ld.global.f64 	%fd29, [%rd41+40];
	ld.global.f64 	%fd30, [%rd43+8];
	cvt.f64.f32 	%fd31, %f32;
	fma.rn.f64 	%fd32, %fd29, %fd30, %fd31;
	cvt.rn.f32.f64 	%f33, %fd32;
	ld.global.f64 	%fd33, [%rd41+48];
	ld.global.f64 	%fd34, [%rd43+16];
	cvt.f64.f32 	%fd35, %f33;
	fma.rn.f64 	%fd36, %fd33, %fd34, %fd35;
	cvt.rn.f32.f64 	%f34, %fd36;
	ld.global.f64 	%fd37, [%rd41+56];
	ld.global.f64 	%fd38, [%rd43+24];
	cvt.f64.f32 	%fd39, %f34;
	fma.rn.f64 	%fd40, %fd37, %fd38, %fd39;
	cvt.rn.f32.f64 	%f78, %fd40;
	add.s32 	%r157, %r157, 8;
	add.s32 	%r156, %r156, 8;
	add.s32 	%r155, %r155, 8;
	setp.ne.s32 	%p7, %r157, 0;
	@%p7 bra 	$L__BB1_11;
$L__BB1_12:
	and.b32  	%r76, %r4, 7;
	setp.eq.s32 	%p8, %r76, 0;
	@%p8 bra 	$L__BB1_20;
	setp.lt.u32 	%p9, %r76, 4;
	@%p9 bra 	$L__BB1_15;
	add.s32 	%r78, %r6, %r159;
	mul.wide.s32 	%rd44, %r78, 8;
	add.s64 	%rd45, %rd6, %rd44;
	ld.global.f64 	%fd41, [%rd45];
	add.s32 	%r79, %r159, %r8;
	mul.wide.s32 	%rd46, %r79, 8;
	add.s64 	%rd47, %rd1, %rd46;
	ld.global.f64 	%fd42, [%rd47];
	cvt.f64.f32 	%fd43, %f78;
	fma.rn.f64 	%fd44, %fd41, %fd42, %fd43;
	cvt.rn.f32.f64 	%f36, %fd44;
	ld.global.f64 	%fd45, [%rd45+8];
	ld.global.f64 	%fd46, [%rd47+8];
	cvt.f64.f32 	%fd47, %f36;
	fma.rn.f64 	%fd48, %fd45, %fd46, %fd47;
	cvt.rn.f32.f64 	%f37, %fd48;
	ld.global.f64 	%fd49, [%rd45+16];
	ld.global.f64 	%fd50, [%rd47+16];
	cvt.f64.f32 	%fd51, %f37;
	fma.rn.f64 	%fd52, %fd49, %fd50, %fd51;
	cvt.rn.f32.f64 	%f38, %fd52;
	ld.global.f64 	%fd53, [%rd45+24];
	ld.global.f64 	%fd54, [%rd47+24];
	cvt.f64.f32 	%fd55, %f38;
	fma.rn.f64 	%fd56, %fd53, %fd54, %fd55;
	add.s32 	%r159, %r159, 4;
	cvt.rn.f32.f64 	%f78, %fd56;
$L__BB1_15:
	and.b32  	%r80, %r4, 3;
	setp.eq.s32 	%p10, %r80, 0;
	@%p10 bra 	$L__BB1_20;
	setp.eq.s32 	%p11, %r80, 1;
	@%p11 bra 	$L__BB1_18;
	add.s32 	%r82, %r6, %r159;
	mul.wide.s32 	%rd48, %r82, 8;
	add.s64 	%rd49, %rd6, %rd48;
	ld.global.f64 	%fd57, [%rd49];
	add.s32 	%r83, %r159, %r8;
	mul.wide.s32 	%rd50, %r83, 8;
	add.s64 	%rd51, %rd1, %rd50;
	ld.global.f64 	%fd58, [%rd51];
	cvt.f64.f32 	%fd59, %f78;
	fma.rn.f64 	%fd60, %fd57, %fd58, %fd59;
	cvt.rn.f32.f64 	%f40, %fd60;
	ld.global.f64 	%fd61, [%rd49+8];
	ld.global.f64 	%fd62, [%rd51+8];
	cvt.f64.f32 	%fd63, %f40;
	fma.rn.f64 	%fd64, %fd61, %fd62, %fd63;
	add.s32 	%r159, %r159, 2;
	cvt.rn.f32.f64 	%f78, %fd64;
$L__BB1_18:
	and.b32  	%r84, %r4, 1;
	setp.eq.b32 	%p12, %r84, 1;
	not.pred 	%p13, %p12;
	@%p13 bra 	$L__BB1_20;
	add.s32 	%r85, %r6, %r159;
	mul.wide.s32 	%rd52, %r85, 8;
	add.s64 	%rd53, %rd6, %rd52;
	ld.global.f64 	%fd65, [%rd53];
	add.s32 	%r86, %r159, %r8;
	mul.wide.s32 	%rd54, %r86, 8;
	add.s64 	%rd55, %rd1, %rd54;
	ld.global.f64 	%fd66, [%rd55];
	cvt.f64.f32 	%fd67, %f78;
	fma.rn.f64 	%fd68, %fd65, %fd66, %fd67;
	cvt.rn.f32.f64 	%f78, %fd68;
$L__BB1_20:
	cvt.f64.f32 	%fd163, %f78;
$L__BB1_21:
	mad.lo.s32 	%r87, %r1, %r4, %r1;
	add.s32 	%r88, %r4, %r161;
	add.s32 	%r89, %r88, %r87;
	mul.wide.s32 	%rd56, %r89, 8;
	add.s64 	%rd57, %rd1, %rd56;
	ld.global.f64 	%fd69, [%rd57];
	add.f64 	%fd70, %fd163, %fd69;
	cvt.rn.f32.f64 	%f41, %fd70;
	fma.rn.f32 	%f42, %f41, 0fBBBB989D, 0f3F000000;
	cvt.sat.f32.f32 	%f43, %f42;
	mov.f32 	%f44, 0f4B400001;
	mov.f32 	%f45, 0f437C0000;
	fma.rm.f32 	%f46, %f43, %f45, %f44;
	add.f32 	%f47, %f46, 0fCB40007F;
	neg.f32 	%f48, %f47;
	fma.rn.f32 	%f49, %f41, 0fBFB8AA3B, %f48;
	fma.rn.f32 	%f50, %f41, 0fB2A57060, %f49;
	mov.b32 	%r90, %f46;
	shl.b32 	%r91, %r90, 23;
	mov.b32 	%f51, %r91;
	ex2.approx.ftz.f32 	%f52, %f50;
	fma.rn.f32 	%f53, %f52, %f51, 0f3F800000;
	rcp.rn.f32 	%f54, %f53;
	cvt.f64.f32 	%fd71, %f54;
	mul.wide.u32 	%rd58, %r154, 4;
	add.s64 	%rd59, %rd5, %rd58;
	ld.global.u32 	%r92, [%rd59];
	mul.wide.s32 	%rd60, %r92, 8;
	mul.wide.s32 	%rd61, %r1, 8;
	add.s64 	%rd62, %rd6, %rd61;
	add.s64 	%rd63, %rd62, %rd60;
	st.global.f64 	[%rd63], %fd71;
$L__BB1_22:
	add.s32 	%r154, %r154, 1;
	setp.ne.s32 	%p14, %r154, %r61;
	@%p14 bra 	$L__BB1_6;
$L__BB1_23:
	setp.ne.s32 	%p15, %r1, 0;
	bar.sync 	0;
	@%p15 bra 	$L__BB1_27;
	ld.global.u32 	%r93, [%rd8+-4];
	setp.lt.s32 	%p16, %r93, 1;
	@%p16 bra 	$L__BB1_27;
	mov.b32 	%r162, 0;
$L__BB1_26:
	mul.wide.s32 	%rd64, %r61, 4;
	add.s64 	%rd65, %rd5, %rd64;
	ld.global.u32 	%r95, [%rd65+-4];
	add.s32 	%r96, %r95, %r162;
	mul.wide.s32 	%rd66, %r96, 8;
	add.s64 	%rd67, %rd6, %rd66;
	ld.global.f64 	%fd72, [%rd67];
	mov.f64 	%fd73, 0d3FF0000000000000;
	sub.f64 	%fd74, %fd73, %fd72;
	mul.f64 	%fd75, %fd72, %fd74;
	ld.global.u32 	%r97, [%rd7];
	mul.wide.s32 	%rd68, %r97, 8;
	add.s64 	%rd69, %rd10, %rd68;
	ld.global.f64 	%fd76, [%rd69];
	sub.f64 	%fd77, %fd76, %fd72;
	mul.f64 	%fd78, %fd75, %fd77;
	add.s64 	%rd70, %rd4, %rd66;
	st.global.f64 	[%rd70], %fd78;
	add.s32 	%r162, %r162, 1;
	ld.global.u32 	%r98, [%rd8+-4];
	setp.lt.s32 	%p17, %r162, %r98;
	@%p17 bra 	$L__BB1_26;
$L__BB1_27:
	setp.lt.s32 	%p18, %r61, 3;
	bar.sync 	0;
	@%p18 bra 	$L__BB1_45;
	add.s32 	%r163, %r61, -2;
$L__BB1_29:
	mul.wide.u32 	%rd71, %r163, 4;
	add.s64 	%rd13, %rd7, %rd71;
	ld.global.u32 	%r28, [%rd13];
	setp.ge.s32 	%p19, %r1, %r28;
	@%p19 bra 	$L__BB1_44;
	ld.global.u32 	%r29, [%rd13+4];
	setp.lt.s32 	%p20, %r29, 1;
	add.s64 	%rd14, %rd5, %rd71;
	mov.f64 	%fd164, 0d0000000000000000;
	@%p20 bra 	$L__BB1_43;
	ld.global.u32 	%r30, [%rd14+4];
	add.s64 	%rd74, %rd3, %rd71;
	ld.global.u32 	%r100, [%rd74+4];
	add.s32 	%r31, %r28, 1;
	add.s32 	%r32, %r100, %r1;
	setp.lt.u32 	%p21, %r29, 8;
	mov.b32 	%r166, 0;
	mov.f32 	%f86, 0f00000000;
	@%p21 bra 	$L__BB1_34;
	and.b32  	%r166, %r29, 2147483640;
	mov.b32 	%r164, 0;
	mov.f32 	%f86, 0f00000000;
$L__BB1_33:
	.pragma "nounroll";
	add.s32 	%r102, %r30, %r164;
	mul.wide.s32 	%rd75, %r102, 8;
	add.s64 	%rd76, %rd4, %rd75;
	ld.global.f64 	%fd80, [%rd76];
	mad.lo.s32 	%r103, %r31, %r164, %r32;
	mul.wide.s32 	%rd77, %r103, 8;
	add.s64 	%rd78, %rd1, %rd77;
	ld.global.f64 	%fd81, [%rd78];
	cvt.f64.f32 	%fd82, %f86;
	fma.rn.f64 	%fd83, %fd80, %fd81, %fd82;
	cvt.rn.f32.f64 	%f58, %fd83;
	ld.global.f64 	%fd84, [%rd76+8];
	mul.wide.s32 	%rd79, %r31, 8;
	add.s64 	%rd80, %rd78, %rd79;
	ld.global.f64 	%fd85, [%rd80];
	cvt.f64.f32 	%fd86, %f58;
	fma.rn.f64 	%fd87, %fd84, %fd85, %fd86;
	cvt.rn.f32.f64 	%f59, %fd87;
	ld.global.f64 	%fd88, [%rd76+16];
	add.s64 	%rd81, %rd80, %rd79;
	ld.global.f64 	%fd89, [%rd81];
	cvt.f64.f32 	%fd90, %f59;
	fma.rn.f64 	%fd91, %fd88, %fd89, %fd90;
	cvt.rn.f32.f64 	%f60, %fd91;
	ld.global.f64 	%fd92, [%rd76+24];
	add.s64 	%rd82, %rd81, %rd79;
	ld.global.f64 	%fd93, [%rd82];
	cvt.f64.f32 	%fd94, %f60;
	fma.rn.f64 	%fd95, %fd92, %fd93, %fd94;
	cvt.rn.f32.f64 	%f61, %fd95;
	ld.global.f64 	%fd96, [%rd76+32];
	add.s64 	%rd83, %rd82, %rd79;
	ld.global.f64 	%fd97, [%rd83];
	cvt.f64.f32 	%fd98, %f61;
	fma.rn.f64 	%fd99, %fd96, %fd97, %fd98;
	cvt.rn.f32.f64 	%f62, %fd99;
	ld.global.f64 	%fd100, [%rd76+40];
	add.s64 	%rd84, %rd83, %rd79;
	ld.global.f64 	%fd101, [%rd84];
	cvt.f64.f32 	%fd102, %f62;
	fma.rn.f64 	%fd103, %fd100, %fd101, %fd102;
	cvt.rn.f32.f64 	%f63, %fd103;
	ld.global.f64 	%fd104, [%rd76+48];
	add.s64 	%rd85, %rd84, %rd79;
	ld.global.f64 	%fd105, [%rd85];
	cvt.f64.f32 	%fd106, %f63;
	fma.rn.f64 	%fd107, %fd104, %fd105, %fd106;
	cvt.rn.f32.f64 	%f64, %fd107;
	ld.global.f64 	%fd108, [%rd76+56];
	add.s64 	%rd86, %rd85, %rd79;
	ld.global.f64 	%fd109, [%rd86];
	cvt.f64.f32 	%fd110, %f64;
	fma.rn.f64 	%fd111, %fd108, %fd109, %fd110;
	cvt.rn.f32.f64 	%f86, %fd111;
	add.s32 	%r164, %r164, 8;
	setp.ne.s32 	%p22, %r164, %r166;
	@%p22 bra 	$L__BB1_33;
$L__BB1_34:
	and.b32  	%r37, %r29, 7;
	setp.eq.s32 	%p23, %r37, 0;
	@%p23 bra 	$L__BB1_42;
	setp.lt.u32 	%p24, %r37, 4;
	@%p24 bra 	$L__BB1_37;
	add.s32 	%r104, %r30, %r166;
	mul.wide.s32 	%rd87, %r104, 8;
	add.s64 	%rd88, %rd4, %rd87;
	ld.global.f64 	%fd112, [%rd88];
	mad.lo.s32 	%r105, %r31, %r166, %r32;
	mul.wide.s32 	%rd89, %r105, 8;
	add.s64 	%rd90, %rd1, %rd89;
	ld.global.f64 	%fd113, [%rd90];
	cvt.f64.f32 	%fd114, %f86;
	fma.rn.f64 	%fd115, %fd112, %fd113, %fd114;
	cvt.rn.f32.f64 	%f66, %fd115;
	ld.global.f64 	%fd116, [%rd88+8];
	mul.wide.s32 	%rd91, %r31, 8;
	add.s64 	%rd92, %rd90, %rd91;
	ld.global.f64 	%fd117, [%rd92];
	cvt.f64.f32 	%fd118, %f66;
	fma.rn.f64 	%fd119, %fd116, %fd117, %fd118;
	cvt.rn.f32.f64 	%f67, %fd119;
	ld.global.f64 	%fd120, [%rd88+16];
	add.s64 	%rd93, %rd92, %rd91;
	ld.global.f64 	%fd121, [%rd93];
	cvt.f64.f32 	%fd122, %f67;
	fma.rn.f64 	%fd123, %fd120, %fd121, %fd122;
	cvt.rn.f32.f64 	%f68, %fd123;
	ld.global.f64 	%fd124, [%rd88+24];
	add.s64 	%rd94, %rd93, %rd91;
	ld.global.f64 	%fd125, [%rd94];
	cvt.f64.f32 	%fd126, %f68;
	fma.rn.f64 	%fd127, %fd124, %fd125, %fd126;
	add.s32 	%r166, %r166, 4;
	cvt.rn.f32.f64 	%f86, %fd127;
$L__BB1_37:
	and.b32  	%r40, %r29, 3;
	setp.eq.s32 	%p25, %r40, 0;
	@%p25 bra 	$L__BB1_42;
	setp.eq.s32 	%p26, %r40, 1;
	@%p26 bra 	$L__BB1_40;
	add.s32 	%r106, %r30, %r166;
	mul.wide.s32 	%rd95, %r106, 8;
	add.s64 	%rd96, %rd4, %rd95;
	ld.global.f64 	%fd128, [%rd96];
	mad.lo.s32 	%r107, %r31, %r166, %r32;
	mul.wide.s32 	%rd97, %r107, 8;
	add.s64 	%rd98, %rd1, %rd97;
	ld.global.f64 	%fd129, [%rd98];
	cvt.f64.f32 	%fd130, %f86;
	fma.rn.f64 	%fd131, %fd128, %fd129, %fd130;
	cvt.rn.f32.f64 	%f70, %fd131;
	ld.global.f64 	%fd132, [%rd96+8];
	mul.wide.s32 	%rd99, %r31, 8;
	add.s64 	%rd100, %rd98, %rd99;
	ld.global.f64 	%fd133, [%rd100];
	cvt.f64.f32 	%fd134, %f70;
	fma.rn.f64 	%fd135, %fd132, %fd133, %fd134;
	add.s32 	%r166, %r166, 2;
	cvt.rn.f32.f64 	%f86, %fd135;
$L__BB1_40:
	and.b32  	%r108, %r29, 1;
	setp.eq.b32 	%p27, %r108, 1;
	not.pred 	%p28, %p27;
	@%p28 bra 	$L__BB1_42;
	add.s32 	%r109, %r30, %r166;
	mul.wide.s32 	%rd101, %r109, 8;
	add.s64 	%rd102, %rd4, %rd101;
	ld.global.f64 	%fd136, [%rd102];
	mad.lo.s32 	%r110, %r31, %r166, %r32;
	mul.wide.s32 	%rd103, %r110, 8;
	add.s64 	%rd104, %rd1, %rd103;
	ld.global.f64 	%fd137, [%rd104];
	cvt.f64.f32 	%fd138, %f86;
	fma.rn.f64 	%fd139, %fd136, %fd137, %fd138;
	cvt.rn.f32.f64 	%f86, %fd139;
$L__BB1_42:
	cvt.f64.f32 	%fd164, %f86;
$L__BB1_43:
	mul.wide.u32 	%rd105, %r163, 4;
	add.s64 	%rd106, %rd5, %rd105;
	ld.global.u32 	%r111, [%rd106];
	add.s32 	%r112, %r111, %r1;
	mul.wide.s32 	%rd107, %r111, 8;
	mul.wide.s32 	%rd108, %r1, 8;
	add.s64 	%rd109, %rd6, %rd108;
	add.s64 	%rd110, %rd109, %rd107;
	ld.global.f64 	%fd140, [%rd110];
	mov.f64 	%fd141, 0d3FF0000000000000;
	sub.f64 	%fd142, %fd141, %fd140;
	mul.f64 	%fd143, %fd140, %fd142;
	mul.f64 	%fd144, %fd164, %fd143;
	mul.wide.s32 	%rd111, %r112, 8;
	add.s64 	%rd112, %rd4, %rd111;
	st.global.f64 	[%rd112], %fd144;
	bar.sync 	0;
$L__BB1_44:
	add.s32 	%r43, %r163, -1;
	setp.gt.u32 	%p29, %r163, 1;
	mov.u32 	%r163, %r43;
	@%p29 bra 	$L__BB1_29;
$L__BB1_45:
	setp.lt.s32 	%p30, %r61, 2;
	bar.sync 	0;
	@%p30 bra 	$L__BB1_53;
	mov.b32 	%r168, 1;
$L__BB1_47:
	mul.wide.u32 	%rd113, %r168, 4;
	add.s64 	%rd15, %rd7, %rd113;
	ld.global.u32 	%r114, [%rd15];
	setp.ge.s32 	%p31, %r1, %r114;
	@%p31 bra 	$L__BB1_52;
	ld.global.u32 	%r171, [%rd15+-4];
	setp.lt.s32 	%p32, %r171, 1;
	add.s64 	%rd16, %rd3, %rd113;
	@%p32 bra 	$L__BB1_51;
	mov.b32 	%r170, 0;
$L__BB1_50:
	ld.global.u32 	%r116, [%rd16];
	mad.lo.s32 	%r117, %r1, %r171, %r1;
	add.s32 	%r118, %r116, %r170;
	add.s32 	%r119, %r118, %r117;
	mul.wide.s32 	%rd115, %r119, 8;
	add.s64 	%rd116, %rd2, %rd115;
	ld.global.f64 	%fd145, [%rd116];
	add.s64 	%rd117, %rd1, %rd115;
	ld.global.f64 	%fd146, [%rd117];
	fma.rn.f64 	%fd147, %fd6, %fd145, %fd146;
	st.global.f64 	[%rd117], %fd147;
	add.s32 	%r170, %r170, 1;
	ld.global.u32 	%r171, [%rd15+-4];
	setp.lt.s32 	%p33, %r170, %r171;
	@%p33 bra 	$L__BB1_50;
$L__BB1_51:
	ld.global.u32 	%r120, [%rd16];
	mad.lo.s32 	%r121, %r1, %r171, %r1;
	add.s32 	%r122, %r171, %r120;
	add.s32 	%r123, %r122, %r121;
	mul.wide.s32 	%rd118, %r123, 8;
	add.s64 	%rd119, %rd2, %rd118;
	ld.global.f64 	%fd148, [%rd119];
	add.s64 	%rd120, %rd1, %rd118;
	ld.global.f64 	%fd149, [%rd120];
	fma.rn.f64 	%fd150, %fd6, %fd148, %fd149;
	st.global.f64 	[%rd120], %fd150;
$L__BB1_52:
	bar.sync 	0;
	add.s32 	%r168, %r168, 1;
	setp.ne.s32 	%p34, %r168, %r61;
	@%p34 bra 	$L__BB1_47;
$L__BB1_53:
	setp.lt.s32 	%p35, %r61, 2;
	bar.sync 	0;
	@%p35 bra 	$L__BB1_61;
	mov.b32 	%r172, 1;
$L__BB1_55:
	mul.wide.u32 	%rd121, %r172, 4;
	add.s64 	%rd17, %rd7, %rd121;
	ld.global.u32 	%r125, [%rd17];
	setp.ge.s32 	%p36, %r1, %r125;
	@%p36 bra 	$L__BB1_60;
	ld.global.u32 	%r175, [%rd17+-4];
	setp.lt.s32 	%p37, %r175, 1;
	add.s64 	%rd18, %rd5, %rd121;
	add.s64 	%rd19, %rd3, %rd121;
	@%p37 bra 	$L__BB1_59;
	mov.b32 	%r174, 0;
$L__BB1_58:
	ld.global.u32 	%r127, [%rd18];
	add.s32 	%r128, %r127, %r1;
	mul.wide.s32 	%rd123, %r128, 8;
	add.s64 	%rd124, %rd4, %rd123;
	ld.global.f64 	%fd151, [%rd124];
	mul.f64 	%fd152, %fd5, %fd151;
	ld.global.u32 	%r129, [%rd18+-4];
	add.s32 	%r130, %r129, %r174;
	mul.wide.s32 	%rd125, %r130, 8;
	add.s64 	%rd126, %rd6, %rd125;
	ld.global.f64 	%fd153, [%rd126];
	mul.f64 	%fd154, %fd152, %fd153;
	ld.global.u32 	%r131, [%rd19];
	mad.lo.s32 	%r132, %r1, %r175, %r1;
	add.s32 	%r133, %r131, %r174;
	add.s32 	%r134, %r133, %r132;
	mul.wide.s32 	%rd127, %r134, 8;
	add.s64 	%rd128, %rd2, %rd127;
	st.global.f64 	[%rd128], %fd154;
	ld.global.u32 	%r135, [%rd19];
	ld.global.u32 	%r136, [%rd17+-4];
	mad.lo.s32 	%r137, %r1, %r136, %r1;
	add.s32 	%r138, %r135, %r174;
	add.s32 	%r139, %r138, %r137;
	mul.wide.s32 	%rd129, %r139, 8;
	add.s64 	%rd130, %rd2, %rd129;
	ld.global.f64 	%fd155, [%rd130];
	add.s64 	%rd131, %rd1, %rd129;
	ld.global.f64 	%fd156, [%rd131];
	add.f64 	%fd157, %fd155, %fd156;
	st.global.f64 	[%rd131], %fd157;
	add.s32 	%r174, %r174, 1;
	ld.global.u32 	%r175, [%rd17+-4];
	setp.lt.s32 	%p38, %r174, %r175;
	@%p38 bra 	$L__BB1_58;
$L__BB1_59:
	ld.global.u32 	%r140, [%rd18];
	add.s32 	%r141, %r140, %r1;
	mul.wide.s32 	%rd132, %r141, 8;
	add.s64 	%rd133, %rd4, %rd132;
	ld.global.f64 	%fd158, [%rd133];
	mul.f64 	%fd159, %fd5, %fd158;
	ld.global.u32 	%r142, [%rd19];
	mad.lo.s32 	%r143, %r1, %r175, %r1;
	add.s32 	%r144, %r175, %r142;
	add.s32 	%r145, %r144, %r143;
	mul.wide.s32 	%rd134, %r145, 8;
	add.s64 	%rd135, %rd2, %rd134;
	st.global.f64 	[%rd135], %fd159;
	ld.global.u32 	%r146, [%rd19];
	ld.global.u32 	%r147, [%rd17+-4];
	mad.lo.s32 	%r148, %r1, %r147, %r1;
	add.s32 	%r149, %r147, %r146;
	add.s32 	%r150, %r149, %r148;
	mul.wide.s32 	%rd136, %r150, 8;
	add.s64 	%rd137, %rd2, %rd136;
	ld.global.f64 	%fd160, [%rd137];
	add.s64 	%rd138, %rd1, %rd136;
	ld.global.f64 	%fd161, [%rd138];
	add.f64 	%fd162, %fd160, %fd161;
	st.global.f64 	[%rd138], %fd162;
$L__BB1_60:
	add.s32 	%r172, %r172, 1;
	setp.ne.s32 	%p39, %r172, %r61;
	@%p39 bra 	$L__BB1_55;
$L__BB1_61:
	add.s32 	%r153, %r153, 1;
	setp.ne.s32 	%p40, %r153, %r62;
	@%p40 bra 	$L__BB1_2;
$L__BB1_62:
	ret;

}


// ===== COMPILED SASS (sm_100) =====

	.target	sm_100

	.elftype	@"ET_EXEC"


//--------------------- .note.nv.tkinfo           --------------------------
	.section	.note.nv.tkinfo,"",@"SHT_NOTE"
	.sectionflags	@"SHF_NOTE_NV_TKINFO"
	.tkinfo
        /*0018*/ 	.word	0x00000002
        /*0030*/ 	.string	""
        /*0030*/ 	.string	"ptxas"
        /*0030*/ 	.string	"Cuda compilation tools, release 13.0, V13.0.88"
        /*0030*/ 	.string	"Build cuda_13.0.r13.0/compiler.36424714_0"
        /*0030*/ 	.string	"-arch sm_100 -m 64 "



//--------------------- .note.nv.cuinfo           --------------------------
	.section	.note.nv.cuinfo,"",@"SHT_NOTE"
	.sectionflags	@"SHF_NOTE_NV_CUINFO"
        /*0018*/ 	.short	0x0002
        /*001a*/ 	.short	0x0064
        /*001c*/ 	.short	0x0082
	.zero		2


//--------------------- .nv.info                  --------------------------
	.section	.nv.info,"",@"SHT_CUDA_INFO"
	.align	4


	//----- nvinfo : EIATTR_REGCOUNT
	.align		4
        /*0000*/ 	.byte	0x04, 0x2f
        /*0002*/ 	.short	(.L_3 - .L_2)
	.align		4
.L_2:
        /*0004*/ 	.word	index@(_Z19gpu_datatest_kernelPdS_S_PiS_iS0_ddS_S0_iii)
        /*0008*/ 	.word	0x00000019


	//----- nvinfo : EIATTR_FRAME_SIZE
	.align		4
.L_3:
        /*000c*/ 	.byte	0x04, 0x11
        /*000e*/ 	.short	(.L_5 - .L_4)
	.align		4
.L_4:
        /*0010*/ 	.word	index@(_Z19gpu_datatest_kernelPdS_S_PiS_iS0_ddS_S0_iii)
        /*0014*/ 	.word	0x00000008


	//----- nvinfo : EIATTR_REGCOUNT
	.align		4
.L_5:
        /*0018*/ 	.byte	0x04, 0x2f
        /*001a*/ 	.short	(.L_7 - .L_6)
	.align		4
.L_6:
        /*001c*/ 	.word	index@(_Z16gpu_naive_kernelPdS_S_PiS_iS0_ddS_S0_iii)
        /*0020*/ 	.word	0x00000020


	//----- nvinfo : EIATTR_FRAME_SIZE
	.align		4
.L_7:
        /*0024*/ 	.byte	0x04, 0x11
        /*0026*/ 	.short	(.L_9 - .L_8)
	.align		4
.L_8:
        /*0028*/ 	.word	index@($__internal_0_$__cuda_sm20_rcp_rn_f32_slowpath)
        /*002c*/ 	.word	0x00000000


	//----- nvinfo : EIATTR_FRAME_SIZE
	.align		4
.L_9:
        /*0030*/ 	.byte	0x04, 0x11
        /*0032*/ 	.short	(.L_11 - .L_10)
	.align		4
.L_10:
        /*0034*/ 	.word	index@(_Z16gpu_naive_kernelPdS_S_PiS_iS0_ddS_S0_iii)
        /*0038*/ 	.word	0x00000000


	//----- nvinfo : EIATTR_MIN_STACK_SIZE
	.align		4
.L_11:
        /*003c*/ 	.byte	0x04, 0x12
        /*003e*/ 	.short	(.L_13 - .L_12)
	.align		4
.L_12:
        /*0040*/ 	.word	index@(_Z16gpu_naive_kernelPdS_S_PiS_iS0_ddS_S0_iii)
        /*0044*/ 	.word	0x00000000


	//----- nvinfo : EIATTR_MIN_STACK_SIZE
	.align		4
.L_13:
        /*0048*/ 	.byte	0x04, 0x12
        /*004a*/ 	.short	(.L_15 - .L_14)
	.align		4
.L_14:
        /*004c*/ 	.word	index@(_Z19gpu_datatest_kernelPdS_S_PiS_iS0_ddS_S0_iii)
        /*0050*/ 	.word	0x00000008
.L_15:


//--------------------- .nv.compat                --------------------------
	.section	.nv.compat,"",@"SHT_CUDA_COMPAT_INFO"
	.align	4
        /*0000*/ 	.byte	0x02, 0x09, 0x00, 0x00, 0x02, 0x02, 0x01, 0x00, 0x02, 0x05, 0x05, 0x00, 0x03, 0x07, 0x01, 0x01
        /*0010*/ 	.byte	0x02, 0x03, 0x00, 0x00, 0x02, 0x06, 0x01, 0x00, 0x04, 0x0b, 0x08, 0x00, 0x01, 0x00, 0x00, 0x00
        /*0020*/ 	.byte	0x00, 0x00, 0x00, 0x00


//--------------------- .nv.info._Z16gpu_naive_kernelPdS_S_PiS_iS0_ddS_S0_iii --------------------------
	.section	.nv.info._Z16gpu_naive_kernelPdS_S_PiS_iS0_ddS_S0_iii,"",@"SHT_CUDA_INFO"
	.sectionflags	@""
	.align	4


	//----- nvinfo : EIATTR_CUDA_API_VERSION
	.align		4
        /*0000*/ 	.byte	0x04, 0x37
        /*0002*/ 	.short	(.L_17 - .L_16)
.L_16:
        /*0004*/ 	.word	0x00000082


	//----- nvinfo : EIATTR_KPARAM_INFO
	.align		4
.L_17:
        /*0008*/ 	.byte	0x04, 0x17
        /*000a*/ 	.short	(.L_19 - .L_18)
.L_18:
        /*000c*/ 	.word	0x00000000
        /*0010*/ 	.short	0x000d
        /*0012*/ 	.short	0x0060
        /*0014*/ 	.byte	0x00, 0xf0, 0x11, 0x00


	//----- nvinfo : EIATTR_KPARAM_INFO
	.align		4
.L_19:
        /*0018*/ 	.byte	0x04, 0x17
        /*001a*/ 	.short	(.L_21 - .L_20)
.L_20:
        /*001c*/ 	.word	0x00000000
        /*0020*/ 	.short	0x000c
        /*0022*/ 	.short	0x005c
        /*0024*/ 	.byte	0x00, 0xf0, 0x11, 0x00


	//----- nvinfo : EIATTR_KPARAM_INFO
	.align		4
.L_21:
        /*0028*/ 	.byte	0x04, 0x17
        /*002a*/ 	.short	(.L_23 - .L_22)
.L_22:
        /*002c*/ 	.word	0x00000000
        /*0030*/ 	.short	0x000b
        /*0032*/ 	.short	0x0058
        /*0034*/ 	.byte	0x00, 0xf0, 0x11, 0x00


	//----- nvinfo : EIATTR_KPARAM_INFO
	.align		4
.L_23:
        /*0038*/ 	.byte	0x04, 0x17
        /*003a*/ 	.short	(.L_25 - .L_24)
.L_24:
        /*003c*/ 	.word	0x00000000
        /*0040*/ 	.short	0x000a
        /*0042*/ 	.short	0x0050
        /*0044*/ 	.byte	0x00, 0xf5, 0x21, 0x00


	//----- nvinfo : EIATTR_KPARAM_INFO
	.align		4
.L_25:
        /*0048*/ 	.byte	0x04, 0x17
        /*004a*/ 	.short	(.L_27 - .L_26)
.L_26:
        /*004c*/ 	.word	0x00000000
        /*0050*/ 	.short	0x0009
        /*0052*/ 	.short	0x0048
        /*0054*/ 	.byte	0x00, 0xf5, 0x21, 0x00


	//----- nvinfo : EIATTR_KPARAM_INFO
	.align		4
.L_27:
        /*0058*/ 	.byte	0x04, 0x17
        /*005a*/ 	.short	(.L_29 - .L_28)
.L_28:
        /*005c*/ 	.word	0x00000000
        /*0060*/ 	.short	0x0008
        /*0062*/ 	.short	0x0040
        /*0064*/ 	.byte	0x00, 0xf0, 0x21, 0x00


	//----- nvinfo : EIATTR_KPARAM_INFO
	.align		4
.L_29:
        /*0068*/ 	.byte	0x04, 0x17
        /*006a*/ 	.short	(.L_31 - .L_30)
.L_30:
        /*006c*/ 	.word	0x00000000
        /*0070*/ 	.short	0x0007
        /*0072*/ 	.short	0x0038
        /*0074*/ 	.byte	0x00, 0xf0, 0x21, 0x00


	//----- nvinfo : EIATTR_KPARAM_INFO
	.align		4
.L_31:
        /*0078*/ 	.byte	0x04, 0x17
        /*007a*/ 	.short	(.L_33 - .L_32)
.L_32:
        /*007c*/ 	.word	0x00000000
        /*0080*/ 	.short	0x0006
        /*0082*/ 	.short	0x0030
        /*0084*/ 	.byte	0x00, 0xf5, 0x21, 0x00


	//----- nvinfo : EIATTR_KPARAM_INFO
	.align		4
.L_33:
        /*0088*/ 	.byte	0x04, 0x17
        /*008a*/ 	.short	(.L_35 - .L_34)
.L_34:
        /*008c*/ 	.word	0x00000000
        /*0090*/ 	.short	0x0005
        /*0092*/ 	.short	0x0028
        /*0094*/ 	.byte	0x00, 0xf0, 0x11, 0x00


	//----- nvinfo : EIATTR_KPARAM_INFO
	.align		4
.L_35:
        /*0098*/ 	.byte	0x04, 0x17
        /*009a*/ 	.short	(.L_37 - .L_36)
.L_36:
        /*009c*/ 	.word	0x00000000
        /*00a0*/ 	.short	0x0004
        /*00a2*/ 	.short	0x0020
        /*00a4*/ 	.byte	0x00, 0xf5, 0x21, 0x00


	//----- nvinfo : EIATTR_KPARAM_INFO
	.align		4
.L_37:
        /*00a8*/ 	.byte	0x04, 0x17
        /*00aa*/ 	.short	(.L_39 - .L_38)
.L_38:
        /*00ac*/ 	.word	0x00000000
        /*00b0*/ 	.short	0x0003
        /*00b2*/ 	.short	0x0018
        /*00b4*/ 	.byte	0x00, 0xf5, 0x21, 0x00


	//----- nvinfo : EIATTR_KPARAM_INFO
	.align		4
.L_39:
        /*00b8*/ 	.byte	0x04, 0x17
        /*00ba*/ 	.short	(.L_41 - .L_40)
.L_40:
        /*00bc*/ 	.word	0x00000000
        /*00c0*/ 	.short	0x0002
        /*00c2*/ 	.short	0x0010
        /*00c4*/ 	.byte	0x00, 0xf5, 0x21, 0x00


	//----- nvinfo : EIATTR_KPARAM_INFO
	.align		4
.L_41:
        /*00c8*/ 	.byte	0x04, 0x17
        /*00ca*/ 	.short	(.L_43 - .L_42)
.L_42:
        /*00cc*/ 	.word	0x00000000
        /*00d0*/ 	.short	0x0001
        /*00d2*/ 	.short	0x0008
        /*00d4*/ 	.byte	0x00, 0xf5, 0x21, 0x00


	//----- nvinfo : EIATTR_KPARAM_INFO
	.align		4
.L_43:
        /*00d8*/ 	.byte	0x04, 0x17
        /*00da*/ 	.short	(.L_45 - .L_44)
.L_44:
        /*00dc*/ 	.word	0x00000000
        /*00e0*/ 	.short	0x0000
        /*00e2*/ 	.short	0x0000
        /*00e4*/ 	.byte	0x00, 0xf5, 0x21, 0x00


	//----- nvinfo : EIATTR_SPARSE_MMA_MASK
	.align		4
.L_45:
        /*00e8*/ 	.byte	0x03, 0x50
        /*00ea*/ 	.short	0x0000


	//----- nvinfo : EIATTR_MAXREG_COUNT
	.align		4
        /*00ec*/ 	.byte	0x03, 0x1b
        /*00ee*/ 	.short	0x00ff


	//----- nvinfo : EIATTR_NUM_BARRIERS
	.align		4
        /*00f0*/ 	.byte	0x02, 0x4c
        /*00f2*/ 	.byte	0x01
	.zero		1


	//----- nvinfo : EIATTR_MERCURY_ISA_VERSION
	.align		4
        /*00f4*/ 	.byte	0x03, 0x5f
        /*00f6*/ 	.short	0x0101


	//----- nvinfo : EIATTR_VRC_CTA_INIT_COUNT
	.align		4
        /*00f8*/ 	.byte	0x02, 0x4a
	.zero		1
	.zero		1


	//----- nvinfo : EIATTR_EXIT_INSTR_OFFSETS
	.align		4
        /*00fc*/ 	.byte	0x04, 0x1c
        /*00fe*/ 	.short	(.L_47 - .L_46)


	//   ....[0]....
.L_46:
        /*0100*/ 	.word	0x00000030


	//   ....[1]....
        /*0104*/ 	.word	0x00002530


	//----- nvinfo : EIATTR_CRS_STACK_SIZE
	.align		4
.L_47:
        /*0108*/ 	.byte	0x04, 0x1e
        /*010a*/ 	.short	(.L_49 - .L_48)
.L_48:
        /*010c*/ 	.word	0x00000000


	//----- nvinfo : EIATTR_CBANK_PARAM_SIZE
	.align		4
.L_49:
        /*0110*/ 	.byte	0x03, 0x19
        /*0112*/ 	.short	0x0064


	//----- nvinfo : EIATTR_PARAM_CBANK
	.align		4
        /*0114*/ 	.byte	0x04, 0x0a
        /*0116*/ 	.short	(.L_51 - .L_50)
	.align		4
.L_50:
        /*0118*/ 	.word	index@(.nv.constant0._Z16gpu_naive_kernelPdS_S_PiS_iS0_ddS_S0_iii)
        /*011c*/ 	.short	0x0380
        /*011e*/ 	.short	0x0064


	//----- nvinfo : EIATTR_SW_WAR
	.align		4
.L_51:
        /*0120*/ 	.byte	0x04, 0x36
        /*0122*/ 	.short	(.L_53 - .L_52)
.L_52:
        /*0124*/ 	.word	0x00000008
.L_53:


//--------------------- .nv.info._Z19gpu_datatest_kernelPdS_S_PiS_iS0_ddS_S0_iii --------------------------
	.section	.nv.info._Z19gpu_datatest_kernelPdS_S_PiS_iS0_ddS_S0_iii,"",@"SHT_CUDA_INFO"
	.sectionflags	@""
	.align	4


	//----- nvinfo : EIATTR_CUDA_API_VERSION
	.align		4
        /*0000*/ 	.byte	0x04, 0x37
        /*0002*/ 	.short	(.L_55 - .L_54)
.L_54:
        /*0004*/ 	.word	0x00000082


	//----- nvinfo : EIATTR_KPARAM_INFO
	.align		4
.L_55:
        /*0008*/ 	.byte	0x04, 0x17
        /*000a*/ 	.short	(.L_57 - .L_56)
.L_56:
        /*000c*/ 	.word	0x00000000
        /*0010*/ 	.short	0x000d
        /*0012*/ 	.short	0x0060
        /*0014*/ 	.byte	0x00, 0xf0, 0x11, 0x00


	//----- nvinfo : EIATTR_KPARAM_INFO
	.align		4
.L_57:
        /*0018*/ 	.byte	0x04, 0x17
        /*001a*/ 	.short	(.L_59 - .L_58)
.L_58:
        /*001c*/ 	.word	0x00000000
        /*0020*/ 	.short	0x000c
        /*0022*/ 	.short	0x005c
        /*0024*/ 	.byte	0x00, 0xf0, 0x11, 0x00


	//----- nvinfo : EIATTR_KPARAM_INFO
	.align		4
.L_59:
        /*0028*/ 	.byte	0x04, 0x17
        /*002a*/ 	.short	(.L_61 - .L_60)
.L_60:
        /*002c*/ 	.word	0x00000000
        /*0030*/ 	.short	0x000b
        /*0032*/ 	.short	0x0058
        /*0034*/ 	.byte	0x00, 0xf0, 0x11, 0x00


	//----- nvinfo : EIATTR_KPARAM_INFO
	.align		4
.L_61:
        /*0038*/ 	.byte	0x04, 0x17
        /*003a*/ 	.short	(.L_63 - .L_62)
.L_62:
        /*003c*/ 	.word	0x00000000
        /*0040*/ 	.short	0x000a
        /*0042*/ 	.short	0x0050
        /*0044*/ 	.byte	0x00, 0xf5, 0x21, 0x00


	//----- nvinfo : EIATTR_KPARAM_INFO
	.align		4
.L_63:
        /*0048*/ 	.byte	0x04, 0x17
        /*004a*/ 	.short	(.L_65 - .L_64)
.L_64:
        /*004c*/ 	.word	0x00000000
        /*0050*/ 	.short	0x0009
        /*0052*/ 	.short	0x0048
        /*0054*/ 	.byte	0x00, 0xf5, 0x21, 0x00


	//----- nvinfo : EIATTR_KPARAM_INFO
	.align		4
.L_65:
        /*0058*/ 	.byte	0x04, 0x17
        /*005a*/ 	.short	(.L_67 - .L_66)
.L_66:
        /*005c*/ 	.word	0x00000000
        /*0060*/ 	.short	0x0008
        /*0062*/ 	.short	0x0040
        /*0064*/ 	.byte	0x00, 0xf0, 0x21, 0x00


	//----- nvinfo : EIATTR_KPARAM_INFO
	.align		4
.L_67:
        /*0068*/ 	.byte	0x04, 0x17
        /*006a*/ 	.short	(.L_69 - .L_68)
.L_68:
        /*006c*/ 	.word	0x00000000
        /*0070*/ 	.short	0x0007
        /*0072*/ 	.short	0x0038
        /*0074*/ 	.byte	0x00, 0xf0, 0x21, 0x00


	//----- nvinfo : EIATTR_KPARAM_INFO
	.align		4
.L_69:
        /*0078*/ 	.byte	0x04, 0x17
        /*007a*/ 	.short	(.L_71 - .L_70)
.L_70:
        /*007c*/ 	.word	0x00000000
        /*0080*/ 	.short	0x0006
        /*0082*/ 	.short	0x0030
        /*0084*/ 	.byte	0x00, 0xf5, 0x21, 0x00


	//----- nvinfo : EIATTR_KPARAM_INFO
	.align		4
.L_71:
        /*0088*/ 	.byte	0x04, 0x17
        /*008a*/ 	.short	(.L_73 - .L_72)
.L_72:
        /*008c*/ 	.word	0x00000000
        /*0090*/ 	.short	0x0005
        /*0092*/ 	.short	0x0028
        /*0094*/ 	.byte	0x00, 0xf0, 0x11, 0x00


	//----- nvinfo : EIATTR_KPARAM_INFO
	.align		4
.L_73:
        /*0098*/ 	.byte	0x04, 0x17
        /*009a*/ 	.short	(.L_75 - .L_74)
.L_74:
        /*009c*/ 	.word	0x00000000
        /*00a0*/ 	.short	0x0004
        /*00a2*/ 	.short	0x0020
        /*00a4*/ 	.byte	0x00, 0xf5, 0x21, 0x00


	//----- nvinfo : EIATTR_KPARAM_INFO
	.align		4
.L_75:
        /*00a8*/ 	.byte	0x04, 0x17
        /*00aa*/ 	.short	(.L_77 - .L_76)
.L_76:
        /*00ac*/ 	.word	0x00000000
        /*00b0*/ 	.short	0x0003
        /*00b2*/ 	.short	0x0018
        /*00b4*/ 	.byte	0x00, 0xf5, 0x21, 0x00


	//----- nvinfo : EIATTR_KPARAM_INFO
	.align		4
.L_77:
        /*00b8*/ 	.byte	0x04, 0x17
        /*00ba*/ 	.short	(.L_79 - .L_78)
.L_78:
        /*00bc*/ 	.word	0x00000000
        /*00c0*/ 	.short	0x0002
        /*00c2*/ 	.short	0x0010
        /*00c4*/ 	.byte	0x00, 0xf5, 0x21, 0x00


	//----- nvinfo : EIATTR_KPARAM_INFO
	.align		4
.L_79:
        /*00c8*/ 	.byte	0x04, 0x17
        /*00ca*/ 	.short	(.L_81 - .L_80)
.L_80:
        /*00cc*/ 	.word	0x00000000
        /*00d0*/ 	.short	0x0001
        /*00d2*/ 	.short	0x0008
        /*00d4*/ 	.byte	0x00, 0xf5, 0x21, 0x00


	//----- nvinfo : EIATTR_KPARAM_INFO
	.align		4
.L_81:
        /*00d8*/ 	.byte	0x04, 0x17
        /*00da*/ 	.short	(.L_83 - .L_82)
.L_82:
        /*00dc*/ 	.word	0x00000000
        /*00e0*/ 	.short	0x0000
        /*00e2*/ 	.short	0x0000
        /*00e4*/ 	.byte	0x00, 0xf5, 0x21, 0x00


	//----- nvinfo : EIATTR_SPARSE_MMA_MASK
	.align		4
.L_83:
        /*00e8*/ 	.byte	0x03, 0x50
        /*00ea*/ 	.short	0x0000


	//----- nvinfo : EIATTR_MAXREG_COUNT
	.align		4
        /*00ec*/ 	.byte	0x03, 0x1b
        /*00ee*/ 	.short	0x00ff


	//----- nvinfo : EIATTR_EXTERNS
	.align		4
        /*00f0*/ 	.byte	0x04, 0x0f
        /*00f2*/ 	.short	(.L_85 - .L_84)


	//   ....[0]....
	.align		4
.L_84:
        /*00f4*/ 	.word	index@(vprintf)


	//----- nvinfo : EIATTR_MERCURY_ISA_VERSION
	.align		4
.L_85:
        /*00f8*/ 	.byte	0x03, 0x5f
        /*00fa*/ 	.short	0x0101


	//----- nvinfo : EIATTR_VRC_CTA_INIT_COUNT
	.align		4
        /*00fc*/ 	.byte	0x02, 0x4a
	.zero		1
	.zero		1


	//----- nvinfo : EIATTR_SYSCALL_OFFSETS
	.align		4
        /*0100*/ 	.byte	0x04, 0x46
        /*0102*/ 	.short	(.L_87 - .L_86)


	//   ....[0]....
.L_86:
        /*0104*/ 	.word	0x00000400


	//   ....[1]....
        /*0108*/ 	.word	0x000004b0


	//   ....[2]....
        /*010c*/ 	.word	0x00000550


	//   ....[3]....
        /*0110*/ 	.word	0x000005f0


	//   ....[4]....
        /*0114*/ 	.word	0x00000690


	//   ....[5]....
        /*0118*/ 	.word	0x00000730


	//   ....[6]....
        /*011c*/ 	.word	0x000007d0


	//   ....[7]....
        /*0120*/ 	.word	0x00000870


	//   ....[8]....
        /*0124*/ 	.word	0x00000910


	//   ....[9]....
        /*0128*/ 	.word	0x000009b0


	//   ....[10]....
        /*012c*/ 	.word	0x00000a50


	//   ....[11]....
        /*0130*/ 	.word	0x00000af0


	//   ....[12]....
        /*0134*/ 	.word	0x00000b90


	//   ....[13]....
        /*0138*/ 	.word	0x00000c30


	//   ....[14]....
        /*013c*/ 	.word	0x00000cd0


	//   ....[15]....
        /*0140*/ 	.word	0x00000d70


	//   ....[16]....
        /*0144*/ 	.word	0x00000f10


	//   ....[17]....
        /*0148*/ 	.word	0x00001010


	//   ....[18]....
        /*014c*/ 	.word	0x000010b0


	//   ....[19]....
        /*0150*/ 	.word	0x00001150


	//   ....[20]....
        /*0154*/ 	.word	0x000011f0


	//   ....[21]....
        /*0158*/ 	.word	0x00001290


	//   ....[22]....
        /*015c*/ 	.word	0x00001330


	//   ....[23]....
        /*0160*/ 	.word	0x000013d0


	//   ....[24]....
        /*0164*/ 	.word	0x00001510


	//   ....[25]....
        /*0168*/ 	.word	0x00001610


	//   ....[26]....
        /*016c*/ 	.word	0x000016b0


	//   ....[27]....
        /*0170*/ 	.word	0x00001750


	//   ....[28]....
        /*0174*/ 	.word	0x00001890


	//   ....[29]....
        /*0178*/ 	.word	0x000019e0


	//   ....[30]....
        /*017c*/ 	.word	0x00001aa0


	//   ....[31]....
        /*0180*/ 	.word	0x00001b20


	//   ....[32]....
        /*0184*/ 	.word	0x00001c80


	//   ....[33]....
        /*0188*/ 	.word	0x00001cf0


	//   ....[34]....
        /*018c*/ 	.word	0x00001d60


	//   ....[35]....
        /*0190*/ 	.word	0x00001dd0


	//   ....[36]....
        /*0194*/ 	.word	0x00001ee0


	//----- nvinfo : EIATTR_EXIT_INSTR_OFFSETS
	.align		4
.L_87:
        /*0198*/ 	.byte	0x04, 0x1c
        /*019a*/ 	.short	(.L_89 - .L_88)


	//   ....[0]....
.L_88:
        /*019c*/ 	.word	0x00000080


	//   ....[1]....
        /*01a0*/ 	.word	0x00001b60


	//   ....[2]....
        /*01a4*/ 	.word	0x00001e20


	//   ....[3]....
        /*01a8*/ 	.word	0x00001f10


	//----- nvinfo : EIATTR_CRS_STACK_SIZE
	.align		4
.L_89:
        /*01ac*/ 	.byte	0x04, 0x1e
        /*01ae*/ 	.short	(.L_91 - .L_90)
.L_90:
        /*01b0*/ 	.word	0x00000000


	//----- nvinfo : EIATTR_CBANK_PARAM_SIZE
	.align		4
.L_91:
        /*01b4*/ 	.byte	0x03, 0x19
        /*01b6*/ 	.short	0x0064


	//----- nvinfo : EIATTR_PARAM_CBANK
	.align		4
        /*01b8*/ 	.byte	0x04, 0x0a
        /*01ba*/ 	.short	(.L_93 - .L_92)
	.align		4
.L_92:
        /*01bc*/ 	.word	index@(.nv.constant0._Z19gpu_datatest_kernelPdS_S_PiS_iS0_ddS_S0_iii)
        /*01c0*/ 	.short	0x0380
        /*01c2*/ 	.short	0x0064


	//----- nvinfo : EIATTR_SW_WAR
	.align		4
.L_93:
        /*01c4*/ 	.byte	0x04, 0x36
        /*01c6*/ 	.short	(.L_95 - .L_94)
.L_94:
        /*01c8*/ 	.word	0x00000008
.L_95:


//--------------------- .nv.callgraph             --------------------------
	.section	.nv.callgraph,"",@"SHT_CUDA_CALLGRAPH"
	.align	4
	.sectionentsize	8
	.align		4
        /*0000*/ 	.word	0x00000000
	.align		4
        /*0004*/ 	.word	0xffffffff
	.align		4
        /*0008*/ 	.word	index@(_Z19gpu_datatest_kernelPdS_S_PiS_iS0_ddS_S0_iii)
	.align		4
        /*000c*/ 	.word	index@(vprintf)
	.align		4
        /*0010*/ 	.word	0x00000000
	.align		4
        /*0014*/ 	.word	0xfffffffe
	.align		4
        /*0018*/ 	.word	0x00000000
	.align		4
        /*001c*/ 	.word	0xfffffffd
	.align		4
        /*0020*/ 	.word	0x00000000
	.align		4
        /*0024*/ 	.word	0xfffffffc


//--------------------- .nv.constant4             --------------------------
	.section	.nv.constant4,"a",@progbits
	.align	8
	.align		8
.nv.constant4:
        /*0000*/ 	.dword	$str
	.align		8
        /*0008*/ 	.dword	$str$1
	.align		8
        /*0010*/ 	.dword	vprintf


//--------------------- .text._Z16gpu_naive_kernelPdS_S_PiS_iS0_ddS_S0_iii --------------------------
	.section	.text._Z16gpu_naive_kernelPdS_S_PiS_iS0_ddS_S0_iii,"ax",@progbits
	.align	128
        .global         _Z16gpu_naive_kernelPdS_S_PiS_iS0_ddS_S0_iii
        .type           _Z16gpu_naive_kernelPdS_S_PiS_iS0_ddS_S0_iii,@function
        .size           _Z16gpu_naive_kernelPdS_S_PiS_iS0_ddS_S0_iii,(.L_x_94 - _Z16gpu_naive_kernelPdS_S_PiS_iS0_ddS_S0_iii)
        .other          _Z16gpu_naive_kernelPdS_S_PiS_iS0_ddS_S0_iii,@"STO_CUDA_ENTRY STV_DEFAULT"
_Z16gpu_naive_kernelPdS_S_PiS_iS0_ddS_S0_iii:
.text._Z16gpu_naive_kernelPdS_S_PiS_iS0_ddS_S0_iii:
[----:B------:R-:W-:Y:S08]  /*0000*/  LDC R1, c[0x0][0x37c] ;  /* 0x0000df00ff017b82 */ /* 0x000ff00000000800 */
[----:B------:R-:W0:Y:S02]  /*0010*/  LDC R0, c[0x0][0x3d8] ;  /* 0x0000f600ff007b82 */ /* 0x000e240000000800 */
[----:B0-----:R-:W-:-:S13]  /*0020*/  ISETP.GE.AND P0, PT, R0, 0x1, PT ;  /* 0x000000010000780c */ /* 0x001fda0003f06270 */
[----:B------:R-:W-:Y:S05]  /*0030*/  @!P0 EXIT ;  /* 0x000000000000894d */ /* 0x000fea0003800000 */
[----:B------:R-:W0:Y:S01]  /*0040*/  S2R R0, SR_TID.X ;  /* 0x0000000000007919 */ /* 0x000e220000002100 */
[----:B------:R-:W1:Y:S01]  /*0050*/  LDC R5, c[0x0][0x3a8] ;  /* 0x0000ea00ff057b82 */ /* 0x000e620000000800 */
[----:B------:R-:W2:Y:S01]  /*0060*/  LDCU.64 UR6, c[0x0][0x3a0] ;  /* 0x00007400ff0677ac */ /* 0x000ea20008000a00 */
[----:B------:R-:W-:Y:S01]  /*0070*/  HFMA2 R2, -RZ, RZ, 0, 0 ;  /* 0x00000000ff027431 */ /* 0x000fe200000001ff */
[----:B------:R-:W0:Y:S01]  /*0080*/  S2R R3, SR_CTAID.X ;  /* 0x0000000000037919 */ /* 0x000e220000002500 */
[----:B------:R-:W0:Y:S04]  /*0090*/  LDCU UR4, c[0x0][0x360] ;  /* 0x00006c00ff0477ac */ /* 0x000e280008000800 */
[----:B------:R-:W1:Y:S01]  /*00a0*/  LDC.64 R8, c[0x0][0x3b0] ;  /* 0x0000ec00ff087b82 */ /* 0x000e620000000a00 */
[----:B------:R-:W3:Y:S01]  /*00b0*/  LDCU.64 UR8, c[0x0][0x358] ;  /* 0x00006b00ff0877ac */ /* 0x000ee20008000a00 */
[----:B--2---:R-:W-:-:S04]  /*00c0*/  UIADD3 UR5, UP0, UPT, UR6, 0x20, URZ ;  /* 0x0000002006057890 */ /* 0x004fc8000ff1e0ff */
[----:B------:R-:W-:Y:S01]  /*00d0*/  UIADD3.X UR6, UPT, UPT, URZ, UR7, URZ, UP0, !UPT ;  /* 0x00000007ff067290 */ /* 0x000fe200087fe4ff */
[----:B-1----:R-:W-:-:S04]  /*00e0*/  IMAD.WIDE R8, R5, 0x4, R8 ;  /* 0x0000000405087825 */ /* 0x002fc800078e0208 */
[----:B0--3--:R-:W-:-:S07]  /*00f0*/  IMAD R0, R3, UR4, R0 ;  /* 0x0000000403007c24 */ /* 0x009fce000f8e0200 */
.L_x_40:
[----:B0-----:R-:W0:Y:S08]  /*0100*/  LDC.64 R4, c[0x0][0x3b0] ;  /* 0x0000ec00ff047b82 */ /* 0x001e300000000a00 */
[----:B-1----:R-:W1:Y:S01]  /*0110*/  LDC R11, c[0x0][0x3e0] ;  /* 0x0000f800ff0b7b82 */ /* 0x002e620000000800 */
[----:B------:R-:W-:Y:S01]  /*0120*/  ISETP.GE.AND P2, PT, R2, RZ, PT ;  /* 0x000000ff0200720c */ /* 0x000fe20003f46270 */
[----:B------:R-:W2:Y:S01]  /*0130*/  LDCU UR4, c[0x0][0x3dc] ;  /* 0x00007b80ff0477ac */ /* 0x000ea20008000800 */
[----:B------:R-:W3:Y:S01]  /*0140*/  LDCU UR7, c[0x0][0x3a8] ;  /* 0x00007500ff0777ac */ /* 0x000ee20008000800 */
[----:B0-----:R0:W4:Y:S01]  /*0150*/  LDG.E R5, desc[UR8][R4.64] ;  /* 0x0000000804057981 */ /* 0x001122000c1e1900 */
[----:B-1----:R-:W-:-:S02]  /*0160*/  IABS R10, R11 ;  /* 0x0000000b000a7213 */ /* 0x002fc40000000000 */
[----:B0-----:R-:W-:Y:S02]  /*0170*/  IABS R4, R2 ;  /* 0x0000000200047213 */ /* 0x001fe40000000000 */
[----:B------:R-:W0:Y:S08]  /*0180*/  I2F.RP R3, R10 ;  /* 0x0000000a00037306 */ /* 0x000e300000209400 */
[----:B0-----:R-:W0:Y:S02]  /*0190*/  MUFU.RCP R3, R3 ;  /* 0x0000000300037308 */ /* 0x001e240000001000 */
[----:B0-----:R-:W-:-:S06]  /*01a0*/  VIADD R6, R3, 0xffffffe ;  /* 0x0ffffffe03067836 */ /* 0x001fcc0000000000 */
[----:B------:R0:W1:Y:S02]  /*01b0*/  F2I.FTZ.U32.TRUNC.NTZ R7, R6 ;  /* 0x0000000600077305 */ /* 0x000064000021f000 */
[----:B0-----:R-:W-:Y:S01]  /*01c0*/  IMAD.MOV.U32 R6, RZ, RZ, RZ ;  /* 0x000000ffff067224 */ /* 0x001fe200078e00ff */
[----:B-1----:R-:W-:-:S05]  /*01d0*/  IADD3 R13, PT, PT, RZ, -R7, RZ ;  /* 0x80000007ff0d7210 */ /* 0x002fca0007ffe0ff */
[----:B------:R-:W-:-:S04]  /*01e0*/  IMAD R13, R13, R10, RZ ;  /* 0x0000000a0d0d7224 */ /* 0x000fc800078e02ff */
[----:B------:R-:W-:-:S06]  /*01f0*/  IMAD.HI.U32 R7, R7, R13, R6 ;  /* 0x0000000d07077227 */ /* 0x000fcc00078e0006 */
[----:B------:R-:W-:-:S05]  /*0200*/  IMAD.HI.U32 R7, R7, R4, RZ ;  /* 0x0000000407077227 */ /* 0x000fca00078e00ff */
[----:B------:R-:W-:-:S05]  /*0210*/  IADD3 R7, PT, PT, -R7, RZ, RZ ;  /* 0x000000ff07077210 */ /* 0x000fca0007ffe1ff */
[C---:B------:R-:W-:Y:S02]  /*0220*/  IMAD R3, R10.reuse, R7, R4 ;  /* 0x000000070a037224 */ /* 0x040fe400078e0204 */
[----:B------:R-:W0:Y:S03]  /*0230*/  LDC.64 R6, c[0x0][0x380] ;  /* 0x0000e000ff067b82 */ /* 0x000e260000000a00 */
[----:B------:R-:W-:-:S13]  /*0240*/  ISETP.GT.U32.AND P0, PT, R10, R3, PT ;  /* 0x000000030a00720c */ /* 0x000fda0003f04070 */
[----:B------:R-:W-:Y:S01]  /*0250*/  @!P0 IMAD.IADD R3, R3, 0x1, -R10 ;  /* 0x0000000103038824 */ /* 0x000fe200078e0a0a */
[----:B------:R-:W-:-:S04]  /*0260*/  ISETP.NE.AND P0, PT, R11, RZ, PT ;  /* 0x000000ff0b00720c */ /* 0x000fc80003f05270 */
[----:B------:R-:W-:-:S13]  /*0270*/  ISETP.GT.U32.AND P1, PT, R10, R3, PT ;  /* 0x000000030a00720c */ /* 0x000fda0003f24070 */
[----:B------:R-:W-:-:S05]  /*0280*/  @!P1 IADD3 R3, PT, PT, R3, -R10, RZ ;  /* 0x8000000a03039210 */ /* 0x000fca0007ffe0ff */
[----:B------:R-:W-:Y:S01]  /*0290*/  @!P2 IMAD.MOV R3, RZ, RZ, -R3 ;  /* 0x000000ffff03a224 */ /* 0x000fe200078e0a03 */
[----:B------:R-:W-:-:S05]  /*02a0*/  @!P0 LOP3.LUT R3, RZ, R11, RZ, 0x33, !PT ;  /* 0x0000000bff038212 */ /* 0x000fca00078e33ff */
[----:B--2---:R-:W-:Y:S01]  /*02b0*/  IMAD R3, R3, UR4, RZ ;  /* 0x0000000403037c24 */ /* 0x004fe2000f8e02ff */
[----:B------:R-:W1:Y:S03]  /*02c0*/  LDCU UR4, c[0x0][0x3d8] ;  /* 0x00007b00ff0477ac */ /* 0x000e660008000800 */
[----:B0-----:R-:W-:Y:S01]  /*02d0*/  IMAD.WIDE R6, R3, 0x8, R6 ;  /* 0x0000000803067825 */ /* 0x001fe200078e0206 */
[----:B----4-:R-:W-:-:S13]  /*02e0*/  ISETP.GE.AND P0, PT, R0, R5, PT ;  /* 0x000000050000720c */ /* 0x010fda0003f06270 */
[----:B------:R-:W-:Y:S01]  /*02f0*/  @!P0 IMAD.WIDE R4, R0, 0x8, R6 ;  /* 0x0000000800048825 */ /* 0x000fe200078e0206 */
[----:B------:R-:W0:Y:S05]  /*0300*/  @!P0 LDC.64 R10, c[0x0][0x388] ;  /* 0x0000e200ff0a8b82 */ /* 0x000e2a0000000a00 */
[----:B------:R-:W2:Y:S01]  /*0310*/  @!P0 LDG.E.64 R4, desc[UR8][R4.64] ;  /* 0x0000000804048981 */ /* 0x000ea2000c1e1b00 */
[----:B---3--:R-:W-:Y:S01]  /*0320*/  IMAD.U32 R12, RZ, RZ, UR7 ;  /* 0x00000007ff0c7e24 */ /* 0x008fe2000f8e00ff */
[----:B------:R-:W-:-:S04]  /*0330*/  IADD3 R2, PT, PT, R2, 0x1, RZ ;  /* 0x0000000102027810 */ /* 0x000fc80007ffe0ff */
[----:B-1----:R-:W-:Y:S01]  /*0340*/  ISETP.NE.AND P3, PT, R2, UR4, PT ;  /* 0x0000000402007c0c */ /* 0x002fe2000bf65270 */
[----:B0-----:R-:W-:-:S05]  /*0350*/  @!P0 IMAD.WIDE R10, R0, 0x8, R10 ;  /* 0x00000008000a8825 */ /* 0x001fca00078e020a */
[----:B--2---:R0:W-:Y:S01]  /*0360*/  @!P0 STG.E.64 desc[UR8][R10.64], R4 ;  /* 0x000000040a008986 */ /* 0x0041e2000c101b08 */
[----:B------:R-:W-:Y:S01]  /*0370*/  BAR.SYNC.DEFER_BLOCKING 0x0 ;  /* 0x0000000000007b1d */ /* 0x000fe20000010000 */
[----:B------:R-:W-:-:S13]  /*0380*/  ISETP.GE.AND P0, PT, R12, 0x2, PT ;  /* 0x000000020c00780c */ /* 0x000fda0003f06270 */
[----:B0-----:R-:W-:Y:S05]  /*0390*/  @!P0 BRA `(.L_x_0) ;  /* 0x0000000800f88947 */ /* 0x001fea0003800000 */
[----:B------:R-:W-:-:S07]  /*03a0*/  MOV R3, 0x1 ;  /* 0x0000000100037802 */ /* 0x000fce0000000f00 */
.L_x_12:
[----:B0-----:R-:W0:Y:S02]  /*03b0*/  LDC.64 R4, c[0x0][0x3b0] ;  /* 0x0000ec00ff047b82 */ /* 0x001e240000000a00 */
[----:B0-----:R-:W-:-:S05]  /*03c0*/  IMAD.WIDE.U32 R4, R3, 0x4, R4 ;  /* 0x0000000403047825 */ /* 0x001fca00078e0004 */
[----:B------:R-:W2:Y:S01]  /*03d0*/  LDG.E R11, desc[UR8][R4.64] ;  /* 0x00000008040b7981 */ /* 0x000ea2000c1e1900 */
[----:B------:R-:W-:Y:S01]  /*03e0*/  BSSY.RECONVERGENT B0, `(.L_x_1) ;  /* 0x00000b5000007945 */ /* 0x000fe20003800200 */
[----:B--2---:R-:W-:-:S13]  /*03f0*/  ISETP.GE.AND P0, PT, R0, R11, PT ;  /* 0x0000000b0000720c */ /* 0x004fda0003f06270 */
[----:B------:R-:W-:Y:S05]  /*0400*/  @P0 BRA `(.L_x_2) ;  /* 0x0000000800c80947 */ /* 0x000fea0003800000 */
[----:B------:R-:W2:Y:S01]  /*0410*/  LDG.E R5, desc[UR8][R4.64+-0x4] ;  /* 0xfffffc0804057981 */ /* 0x000ea2000c1e1900 */
[----:B------:R-:W0:Y:S02]  /*0420*/  LDC.64 R10, c[0x0][0x398] ;  /* 0x0000e600ff0a7b82 */ /* 0x000e240000000a00 */
[----:B0-----:R-:W-:Y:S01]  /*0430*/  IMAD.WIDE.U32 R10, R3, 0x4, R10 ;  /* 0x00000004030a7825 */ /* 0x001fe200078e000a */
[----:B--2---:R-:W-:-:S13]  /*0440*/  ISETP.GT.AND P0, PT, R5, RZ, PT ;  /* 0x000000ff0500720c */ /* 0x004fda0003f04270 */
[----:B------:R-:W-:Y:S05]  /*0450*/  @P0 BRA `(.L_x_3) ;  /* 0x0000000000140947 */ /* 0x000fea0003800000 */
[----:B------:R-:W0:Y:S02]  /*0460*/  LDC.64 R10, c[0x0][0x3d0] ;  /* 0x0000f400ff0a7b82 */ /* 0x000e240000000a00 */
[----:B0-----:R-:W-:-:S05]  /*0470*/  IMAD.WIDE.U32 R10, R3, 0x4, R10 ;  /* 0x00000004030a7825 */ /* 0x001fca00078e000a */
[----:B------:R0:W5:Y:S01]  /*0480*/  LDG.E R4, desc[UR8][R10.64] ;  /* 0x000000080a047981 */ /* 0x000162000c1e1900 */
[----:B------:R-:W-:Y:S01]  /*0490*/  CS2R R18, SRZ ;  /* 0x0000000000127805 */ /* 0x000fe2000001ff00 */
[----:B------:R-:W-:Y:S06]  /*04a0*/  BRA `(.L_x_4) ;  /* 0x0000000800087947 */ /* 0x000fec0003800000 */
.L_x_3:
[----:B------:R-:W0:Y:S01]  /*04b0*/  LDC.64 R12, c[0x0][0x3d0] ;  /* 0x0000f400ff0c7b82 */ /* 0x000e220000000a00 */
[----:B------:R1:W5:Y:S01]  /*04c0*/  LDG.E R24, desc[UR8][R10.64+-0x4] ;  /* 0xfffffc080a187981 */ /* 0x000362000c1e1900 */
[----:B0-----:R-:W-:-:S05]  /*04d0*/  IMAD.WIDE.U32 R12, R3, 0x4, R12 ;  /* 0x00000004030c7825 */ /* 0x001fca00078e000c */
[----:B------:R-:W2:Y:S01]  /*04e0*/  LDG.E R4, desc[UR8][R12.64] ;  /* 0x000000080c047981 */ /* 0x000ea2000c1e1900 */
[----:B------:R-:W-:Y:S01]  /*04f0*/  ISETP.GE.U32.AND P0, PT, R5, 0x8, PT ;  /* 0x000000080500780c */ /* 0x000fe20003f06070 */
[----:B------:R-:W-:Y:S02]  /*0500*/  IMAD R15, R0, R5, R0 ;  /* 0x00000005000f7224 */ /* 0x000fe400078e0200 */
[----:B------:R-:W-:Y:S02]  /*0510*/  HFMA2 R18, -RZ, RZ, 0, 0 ;  /* 0x00000000ff127431 */ /* 0x000fe400000001ff */
[----:B------:R-:W-:Y:S02]  /*0520*/  IMAD.MOV.U32 R25, RZ, RZ, RZ ;  /* 0x000000ffff197224 */ /* 0x000fe400078e00ff */
[----:B--2---:R-:W-:-:S06]  /*0530*/  IMAD.IADD R28, R4, 0x1, R15 ;  /* 0x00000001041c7824 */ /* 0x004fcc00078e020f */
[----:B-1----:R-:W-:Y:S05]  /*0540*/  @!P0 BRA `(.L_x_5) ;  /* 0x0000000000dc8947 */ /* 0x002fea0003800000 */
[----:B------:R-:W-:Y:S01]  /*0550*/  LOP3.LUT R25, R5, 0x7ffffff8, RZ, 0xc0, !PT ;  /* 0x7ffffff805197812 */ /* 0x000fe200078ec0ff */
[----:B------:R-:W-:Y:S01]  /*0560*/  IMAD.MOV.U32 R29, RZ, RZ, R28 ;  /* 0x000000ffff1d7224 */ /* 0x000fe200078e001c */
[----:B------:R-:W-:Y:S02]  /*0570*/  MOV R18, RZ ;  /* 0x000000ff00127202 */ /* 0x000fe40000000f00 */
[----:B-----5:R-:W-:Y:S01]  /*0580*/  MOV R26, R24 ;  /* 0x00000018001a7202 */ /* 0x020fe20000000f00 */
[----:B------:R-:W-:-:S07]  /*0590*/  IMAD.MOV R27, RZ, RZ, -R25 ;  /* 0x000000ffff1b7224 */ /* 0x000fce00078e0a19 */
.L_x_6:
[----:B0-----:R-:W0:Y:S01]  /*05a0*/  LDC.64 R10, c[0x0][0x388] ;  /* 0x0000e200ff0a7b82 */ /* 0x001e220000000a00 */
[----:B------:R-:W-:Y:S01]  /*05b0*/  MOV R12, UR5 ;  /* 0x00000005000c7c02 */ /* 0x000fe20008000f00 */
[----:B------:R-:W-:-:S04]  /*05c0*/  IMAD.U32 R13, RZ, RZ, UR6 ;  /* 0x00000006ff0d7e24 */ /* 0x000fc8000f8e00ff */
[----:B------:R-:W-:-:S05]  /*05d0*/  IMAD.WIDE R12, R29, 0x8, R12 ;  /* 0x000000081d0c7825 */ /* 0x000fca00078e020c */
[----:B------:R-:W2:Y:S04]  /*05e0*/  LDG.E.64 R20, desc[UR8][R12.64+-0x20] ;  /* 0xffffe0080c147981 */ /* 0x000ea8000c1e1b00 */
[----:B------:R-:W3:Y:S01]  /*05f0*/  LDG.E.64 R14, desc[UR8][R12.64+-0x18] ;  /* 0xffffe8080c0e7981 */ /* 0x000ee2000c1e1b00 */
[----:B0-----:R-:W-:-:S05]  /*0600*/  IMAD.WIDE R10, R26, 0x8, R10 ;  /* 0x000000081a0a7825 */ /* 0x001fca00078e020a */
[----:B------:R-:W2:Y:S04]  /*0610*/  LDG.E.64 R22, desc[UR8][R10.64] ;  /* 0x000000080a167981 */ /* 0x000ea8000c1e1b00 */
[----:B------:R-:W3:Y:S01]  /*0620*/  LDG.E.64 R16, desc[UR8][R10.64+0x8] ;  /* 0x000008080a107981 */ /* 0x000ee2000c1e1b00 */
[----:B-1----:R-:W2:Y:S02]  /*0630*/  F2F.F64.F32 R18, R18 ;  /* 0x0000001200127310 */ /* 0x002ea40000201800 */
[----:B--2---:R-:W-:Y:S01]  /*0640*/  DFMA R20, R22, R20, R18 ;  /* 0x000000141614722b */ /* 0x004fe20000000012 */
[----:B------:R-:W2:Y:S09]  /*0650*/  LDG.E.64 R22, desc[UR8][R10.64+0x10] ;  /* 0x000010080a167981 */ /* 0x000eb2000c1e1b00 */
[----:B------:R-:W0:Y:S08]  /*0660*/  F2F.F32.F64 R20, R20 ;  /* 0x0000001400147310 */ /* 0x000e300000301000 */
[----:B0-----:R0:W3:Y:S02]  /*0670*/  F2F.F64.F32 R18, R20 ;  /* 0x0000001400127310 */ /* 0x0010e40000201800 */
[----:B0-----:R-:W2:Y:S01]  /*0680*/  LDG.E.64 R20, desc[UR8][R12.64+-0x10] ;  /* 0xfffff0080c147981 */ /* 0x001ea2000c1e1b00 */
[----:B---3--:R-:W-:-:S03]  /*0690*/  DFMA R14, R16, R14, R18 ;  /* 0x0000000e100e722b */ /* 0x008fc60000000012 */
[----:B------:R-:W3:Y:S03]  /*06a0*/  LDG.E.64 R16, desc[UR8][R10.64+0x18] ;  /* 0x000018080a107981 */ /* 0x000ee6000c1e1b00 */
[----:B------:R0:W1:Y:S04]  /*06b0*/  F2F.F32.F64 R19, R14 ;  /* 0x0000000e00137310 */ /* 0x0000680000301000 */
[----:B0-----:R-:W3:Y:S04]  /*06c0*/  LDG.E.64 R14, desc[UR8][R12.64+-0x8] ;  /* 0xfffff8080c0e7981 */ /* 0x001ee8000c1e1b00 */
[----:B-1----:R-:W2:Y:S02]  /*06d0*/  F2F.F64.F32 R18, R19 ;  /* 0x0000001300127310 */ /* 0x002ea40000201800 */
[----:B--2---:R-:W-:Y:S01]  /*06e0*/  DFMA R18, R22, R20, R18 ;  /* 0x000000141612722b */ /* 0x004fe20000000012 */
[----:B------:R-:W2:Y:S09]  /*06f0*/  LDG.E.64 R20, desc[UR8][R12.64+0x8] ;  /* 0x000008080c147981 */ /* 0x000eb2000c1e1b00 */
[----:B------:R-:W0:Y:S08]  /*0700*/  F2F.F32.F64 R18, R18 ;  /* 0x0000001200127310 */ /* 0x000e300000301000 */
[----:B0-----:R0:W3:Y:S02]  /*0710*/  F2F.F64.F32 R22, R18 ;  /* 0x0000001200167310 */ /* 0x0010e40000201800 */
[----:B0-----:R-:W2:Y:S01]  /*0720*/  LDG.E.64 R18, desc[UR8][R10.64+0x28] ;  /* 0x000028080a127981 */ /* 0x001ea2000c1e1b00 */
[----:B---3--:R-:W-:-:S03]  /*0730*/  DFMA R22, R16, R14, R22 ;  /* 0x0000000e1016722b */ /* 0x008fc60000000016 */
[----:B------:R-:W3:Y:S04]  /*0740*/  LDG.E.64 R14, desc[UR8][R10.64+0x20] ;  /* 0x000020080a0e7981 */ /* 0x000ee8000c1e1b00 */
[----:B------:R-:W3:Y:S03]  /*0750*/  LDG.E.64 R16, desc[UR8][R12.64] ;  /* 0x000000080c107981 */ /* 0x000ee6000c1e1b00 */
[----:B------:R-:W0:Y:S08]  /*0760*/  F2F.F32.F64 R22, R22 ;  /* 0x0000001600167310 */ /* 0x000e300000301000 */
[----:B0-----:R-:W3:Y:S02]  /*0770*/  F2F.F64.F32 R22, R22 ;  /* 0x0000001600167310 */ /* 0x001ee40000201800 */
[----:B---3--:R-:W-:Y:S01]  /*0780*/  DFMA R16, R14, R16, R22 ;  /* 0x000000100e10722b */ /* 0x008fe20000000016 */
[----:B------:R-:W3:Y:S09]  /*0790*/  LDG.E.64 R22, desc[UR8][R12.64+0x18] ;  /* 0x000018080c167981 */ /* 0x000ef2000c1e1b00 */
[----:B------:R-:W0:Y:S08]  /*07a0*/  F2F.F32.F64 R16, R16 ;  /* 0x0000001000107310 */ /* 0x000e300000301000 */
[----:B0-----:R0:W2:Y:S02]  /*07b0*/  F2F.F64.F32 R14, R16 ;  /* 0x00000010000e7310 */ /* 0x0010a40000201800 */
[----:B0-----:R-:W4:Y:S01]  /*07c0*/  LDG.E.64 R16, desc[UR8][R10.64+0x30] ;  /* 0x000030080a107981 */ /* 0x001f22000c1e1b00 */
[----:B--2---:R-:W-:-:S03]  /*07d0*/  DFMA R18, R18, R20, R14 ;  /* 0x000000141212722b */ /* 0x004fc6000000000e */
[----:B------:R-:W4:Y:S04]  /*07e0*/  LDG.E.64 R14, desc[UR8][R12.64+0x10] ;  /* 0x000010080c0e7981 */ /* 0x000f28000c1e1b00 */
[----:B------:R-:W3:Y:S03]  /*07f0*/  LDG.E.64 R20, desc[UR8][R10.64+0x38] ;  /* 0x000038080a147981 */ /* 0x000ee6000c1e1b00 */
[----:B------:R-:W0:Y:S08]  /*0800*/  F2F.F32.F64 R19, R18 ;  /* 0x0000001200137310 */ /* 0x000e300000301000 */
[----:B0-----:R-:W4:Y:S01]  /*0810*/  F2F.F64.F32 R18, R19 ;  /* 0x0000001300127310 */ /* 0x001f220000201800 */
[----:B------:R-:W-:-:S04]  /*0820*/  IADD3 R27, PT, PT, R27, 0x8, RZ ;  /* 0x000000081b1b7810 */ /* 0x000fc80007ffe0ff */
[----:B------:R-:W-:Y:S01]  /*0830*/  ISETP.NE.AND P0, PT, R27, RZ, PT ;  /* 0x000000ff1b00720c */ /* 0x000fe20003f05270 */
[----:B------:R-:W-:Y:S01]  /*0840*/  VIADD R29, R29, 0x8 ;  /* 0x000000081d1d7836 */ /* 0x000fe20000000000 */
[----:B------:R-:W-:Y:S01]  /*0850*/  IADD3 R26, PT, PT, R26, 0x8, RZ ;  /* 0x000000081a1a7810 */ /* 0x000fe20007ffe0ff */
[----:B----4-:R-:W-:-:S10]  /*0860*/  DFMA R14, R16, R14, R18 ;  /* 0x0000000e100e722b */ /* 0x010fd40000000012 */
[----:B------:R-:W0:Y:S08]  /*0870*/  F2F.F32.F64 R14, R14 ;  /* 0x0000000e000e7310 */ /* 0x000e300000301000 */
[----:B0-----:R-:W3:Y:S02]  /*0880*/  F2F.F64.F32 R14, R14 ;  /* 0x0000000e000e7310 */ /* 0x001ee40000201800 */
[----:B---3--:R-:W-:-:S06]  /*0890*/  DFMA R20, R20, R22, R14 ;  /* 0x000000161414722b */ /* 0x008fcc000000000e */
[----:B------:R0:W1:Y:S01]  /*08a0*/  F2F.F32.F64 R18, R20 ;  /* 0x0000001400127310 */ /* 0x0000620000301000 */
[----:B------:R-:W-:Y:S05]  /*08b0*/  @P0 BRA `(.L_x_6) ;  /* 0xfffffffc00380947 */ /* 0x000fea000383ffff */
.L_x_5:
[----:B------:R-:W-:-:S13]  /*08c0*/  LOP3.LUT P0, R10, R5, 0x7, RZ, 0xc0, !PT ;  /* 0x00000007050a7812 */ /* 0x000fda000780c0ff */
[----:B------:R-:W-:Y:S05]  /*08d0*/  @!P0 BRA `(.L_x_7) ;  /* 0x0000000000f88947 */ /* 0x000fea0003800000 */
[----:B------:R-:W-:-:S13]  /*08e0*/  ISETP.GE.U32.AND P0, PT, R10, 0x4, PT ;  /* 0x000000040a00780c */ /* 0x000fda0003f06070 */
[----:B------:R-:W-:Y:S05]  /*08f0*/  @!P0 BRA `(.L_x_8) ;  /* 0x00000000006c8947 */ /* 0x000fea0003800000 */
[----:B------:R-:W2:Y:S01]  /*0900*/  LDC.64 R16, c[0x0][0x388] ;  /* 0x0000e200ff107b82 */ /* 0x000ea20000000a00 */
[-C--:B-----5:R-:W-:Y:S02]  /*0910*/  IADD3 R13, PT, PT, R24, R25.reuse, RZ ;  /* 0x00000019180d7210 */ /* 0x0a0fe40007ffe0ff */
[----:B------:R-:W-:-:S05]  /*0920*/  IADD3 R15, PT, PT, R28, R25, RZ ;  /* 0x000000191c0f7210 */ /* 0x000fca0007ffe0ff */
[----:B------:R-:W3:Y:S01]  /*0930*/  LDC.64 R10, c[0x0][0x3a0] ;  /* 0x0000e800ff0a7b82 */ /* 0x000ee20000000a00 */
[----:B--2---:R-:W-:-:S05]  /*0940*/  IMAD.WIDE R16, R13, 0x8, R16 ;  /* 0x000000080d107825 */ /* 0x004fca00078e0210 */
[----:B0-----:R-:W2:Y:S01]  /*0950*/  LDG.E.64 R20, desc[UR8][R16.64] ;  /* 0x0000000810147981 */ /* 0x001ea2000c1e1b00 */
[----:B---3--:R-:W-:-:S03]  /*0960*/  IMAD.WIDE R10, R15, 0x8, R10 ;  /* 0x000000080f0a7825 */ /* 0x008fc600078e020a */
[----:B------:R-:W3:Y:S04]  /*0970*/  LDG.E.64 R12, desc[UR8][R16.64+0x8] ;  /* 0x00000808100c7981 */ /* 0x000ee8000c1e1b00 */
[----:B------:R-:W2:Y:S04]  /*0980*/  LDG.E.64 R26, desc[UR8][R10.64] ;  /* 0x000000080a1a7981 */ /* 0x000ea8000c1e1b00 */
[----:B------:R-:W3:Y:S01]  /*0990*/  LDG.E.64 R14, desc[UR8][R10.64+0x8] ;  /* 0x000008080a0e7981 */ /* 0x000ee2000c1e1b00 */
[----:B-1----:R-:W2:Y:S03]  /*09a0*/  F2F.F64.F32 R18, R18 ;  /* 0x0000001200127310 */ /* 0x002ea60000201800 */
[----:B------:R-:W4:Y:S01]  /*09b0*/  LDG.E.64 R22, desc[UR8][R16.64+0x10] ;  /* 0x0000100810167981 */ /* 0x000f22000c1e1b00 */
[----:B--2---:R-:W-:-:S03]  /*09c0*/  DFMA R26, R20, R26, R18 ;  /* 0x0000001a141a722b */ /* 0x004fc60000000012 */
[----:B------:R-:W4:Y:S04]  /*09d0*/  LDG.E.64 R20, desc[UR8][R10.64+0x10] ;  /* 0x000010080a147981 */ /* 0x000f28000c1e1b00 */
[----:B------:R-:W2:Y:S04]  /*09e0*/  LDG.E.64 R18, desc[UR8][R16.64+0x18] ;  /* 0x0000180810127981 */ /* 0x000ea8000c1e1b00 */
[----:B------:R-:W2:Y:S01]  /*09f0*/  LDG.E.64 R10, desc[UR8][R10.64+0x18] ;  /* 0x000018080a0a7981 */ /* 0x000ea2000c1e1b00 */
[----:B------:R-:W0:Y:S08]  /*0a00*/  F2F.F32.F64 R26, R26 ;  /* 0x0000001a001a7310 */ /* 0x000e300000301000 */
[----:B0-----:R-:W3:Y:S02]  /*0a10*/  F2F.F64.F32 R26, R26 ;  /* 0x0000001a001a7310 */ /* 0x001ee40000201800 */
[----:B---3--:R-:W-:-:S10]  /*0a20*/  DFMA R14, R12, R14, R26 ;  /* 0x0000000e0c0e722b */ /* 0x008fd4000000001a */
[----:B------:R-:W0:Y:S08]  /*0a30*/  F2F.F32.F64 R14, R14 ;  /* 0x0000000e000e7310 */ /* 0x000e300000301000 */
[----:B0-----:R-:W4:Y:S01]  /*0a40*/  F2F.F64.F32 R12, R14 ;  /* 0x0000000e000c7310 */ /* 0x001f220000201800 */
[----:B------:R-:W-:Y:S01]  /*0a50*/  VIADD R25, R25, 0x4 ;  /* 0x0000000419197836 */ /* 0x000fe20000000000 */
[----:B----4-:R-:W-:-:S10]  /*0a60*/  DFMA R12, R22, R20, R12 ;  /* 0x00000014160c722b */ /* 0x010fd4000000000c */
[----:B------:R-:W0:Y:S08]  /*0a70*/  F2F.F32.F64 R12, R12 ;  /* 0x0000000c000c7310 */ /* 0x000e300000301000 */
[----:B0-----:R-:W2:Y:S02]  /*0a80*/  F2F.F64.F32 R20, R12 ;  /* 0x0000000c00147310 */ /* 0x001ea40000201800 */
[----:B--2---:R-:W-:-:S10]  /*0a90*/  DFMA R18, R18, R10, R20 ;  /* 0x0000000a1212722b */ /* 0x004fd40000000014 */
[----:B------:R2:W3:Y:S02]  /*0aa0*/  F2F.F32.F64 R18, R18 ;  /* 0x0000001200127310 */ /* 0x0004e40000301000 */
.L_x_8:
[----:B------:R-:W-:-:S13]  /*0ab0*/  LOP3.LUT P0, R10, R5, 0x3, RZ, 0xc0, !PT ;  /* 0x00000003050a7812 */ /* 0x000fda000780c0ff */
[----:B------:R-:W-:Y:S05]  /*0ac0*/  @!P0 BRA `(.L_x_7) ;  /* 0x00000000007c8947 */ /* 0x000fea0003800000 */
[----:B------:R-:W-:-:S13]  /*0ad0*/  ISETP.NE.AND P0, PT, R10, 0x1, PT ;  /* 0x000000010a00780c */ /* 0x000fda0003f05270 */
[----:B------:R-:W4:Y:S01]  /*0ae0*/  @P0 LDC.64 R16, c[0x0][0x388] ;  /* 0x0000e200ff100b82 */ /* 0x000f220000000a00 */
[-C--:B-----5:R-:W-:Y:S02]  /*0af0*/  @P0 IADD3 R11, PT, PT, R24, R25.reuse, RZ ;  /* 0x00000019180b0210 */ /* 0x0a0fe40007ffe0ff */
[----:B------:R-:W-:-:S05]  /*0b00*/  @P0 IADD3 R13, PT, PT, R28, R25, RZ ;  /* 0x000000191c0d0210 */ /* 0x000fca0007ffe0ff */
[----:B------:R-:W0:Y:S01]  /*0b10*/  @P0 LDC.64 R26, c[0x0][0x3a0] ;  /* 0x0000e800ff1a0b82 */ /* 0x000e220000000a00 */
[----:B----4-:R-:W-:-:S05]  /*0b20*/  @P0 IMAD.WIDE R16, R11, 0x8, R16 ;  /* 0x000000080b100825 */ /* 0x010fca00078e0210 */
[----:B------:R-:W4:Y:S01]  /*0b30*/  @P0 LDG.E.64 R22, desc[UR8][R16.64] ;  /* 0x0000000810160981 */ /* 0x000f22000c1e1b00 */
[----:B0-----:R-:W-:-:S05]  /*0b40*/  @P0 IMAD.WIDE R26, R13, 0x8, R26 ;  /* 0x000000080d1a0825 */ /* 0x001fca00078e021a */
[----:B------:R-:W4:Y:S01]  /*0b50*/  @P0 LDG.E.64 R20, desc[UR8][R26.64] ;  /* 0x000000081a140981 */ /* 0x000f22000c1e1b00 */
[----:B------:R-:W-:-:S03]  /*0b60*/  LOP3.LUT R10, R5, 0x1, RZ, 0xc0, !PT ;  /* 0x00000001050a7812 */ /* 0x000fc600078ec0ff */
[----:B------:R-:W4:Y:S01]  /*0b70*/  @P0 LDG.E.64 R16, desc[UR8][R16.64+0x8] ;  /* 0x0000080810100981 */ /* 0x000f22000c1e1b00 */
[----:B------:R-:W-:-:S03]  /*0b80*/  ISETP.NE.U32.AND P1, PT, R10, 0x1, PT ;  /* 0x000000010a00780c */ /* 0x000fc60003f25070 */
[----:B------:R-:W4:Y:S10]  /*0b90*/  @P0 LDG.E.64 R10, desc[UR8][R26.64+0x8] ;  /* 0x000008081a0a0981 */ /* 0x000f34000c1e1b00 */
[----:B------:R-:W0:Y:S08]  /*0ba0*/  @!P1 LDC.64 R12, c[0x0][0x388] ;  /* 0x0000e200ff0c9b82 */ /* 0x000e300000000a00 */
[----:B------:R-:W1:Y:S01]  /*0bb0*/  @!P1 LDC.64 R14, c[0x0][0x3a0] ;  /* 0x0000e800ff0e9b82 */ /* 0x000e620000000a00 */
[----:B------:R-:W-:-:S05]  /*0bc0*/  @P0 VIADD R25, R25, 0x2 ;  /* 0x0000000219190836 */ /* 0x000fca0000000000 */
[-C--:B--2---:R-:W-:Y:S02]  /*0bd0*/  @!P1 IADD3 R19, PT, PT, R24, R25.reuse, RZ ;  /* 0x0000001918139210 */ /* 0x084fe40007ffe0ff */
[----:B------:R-:W-:-:S03]  /*0be0*/  @!P1 IADD3 R29, PT, PT, R28, R25, RZ ;  /* 0x000000191c1d9210 */ /* 0x000fc60007ffe0ff */
[----:B0-----:R-:W-:-:S06]  /*0bf0*/  @!P1 IMAD.WIDE R24, R19, 0x8, R12 ;  /* 0x0000000813189825 */ /* 0x001fcc00078e020c */
[----:B------:R-:W2:Y:S01]  /*0c00*/  @!P1 LDG.E.64 R24, desc[UR8][R24.64] ;  /* 0x0000000818189981 */ /* 0x000ea2000c1e1b00 */
[----:B-1----:R-:W-:-:S06]  /*0c10*/  @!P1 IMAD.WIDE R12, R29, 0x8, R14 ;  /* 0x000000081d0c9825 */ /* 0x002fcc00078e020e */
[----:B------:R-:W2:Y:S01]  /*0c20*/  @!P1 LDG.E.64 R12, desc[UR8][R12.64] ;  /* 0x000000080c0c9981 */ /* 0x000ea2000c1e1b00 */
[----:B---3--:R-:W4:Y:S02]  /*0c30*/  @P0 F2F.F64.F32 R14, R18 ;  /* 0x00000012000e0310 */ /* 0x008f240000201800 */
[----:B----4-:R-:W-:-:S10]  /*0c40*/  @P0 DFMA R14, R22, R20, R14 ;  /* 0x00000014160e022b */ /* 0x010fd4000000000e */
[----:B------:R-:W0:Y:S08]  /*0c50*/  @P0 F2F.F32.F64 R14, R14 ;  /* 0x0000000e000e0310 */ /* 0x000e300000301000 */
[----:B0-----:R-:W0:Y:S02]  /*0c60*/  @P0 F2F.F64.F32 R20, R14 ;  /* 0x0000000e00140310 */ /* 0x001e240000201800 */
[----:B0-----:R-:W-:-:S06]  /*0c70*/  @P0 DFMA R16, R16, R10, R20 ;  /* 0x0000000a1010022b */ /* 0x001fcc0000000014 */
[----:B------:R-:W0:Y:S08]  /*0c80*/  @P0 F2F.F32.F64 R18, R16 ;  /* 0x0000001000120310 */ /* 0x000e300000301000 */
[----:B0-----:R-:W2:Y:S02]  /*0c90*/  @!P1 F2F.F64.F32 R10, R18 ;  /* 0x00000012000a9310 */ /* 0x001ea40000201800 */
[----:B--2---:R-:W-:-:S06]  /*0ca0*/  @!P1 DFMA R10, R24, R12, R10 ;  /* 0x0000000c180a922b */ /* 0x004fcc000000000a */
[----:B------:R4:W0:Y:S05]  /*0cb0*/  @!P1 F2F.F32.F64 R18, R10 ;  /* 0x0000000a00129310 */ /* 0x00082a0000301000 */
.L_x_7:
[----:B0123--:R-:W1:Y:S02]  /*0cc0*/  F2F.F64.F32 R18, R18 ;  /* 0x0000001200127310 */ /* 0x00fe640000201800 */
.L_x_4:
[----:B0---4-:R-:W0:Y:S01]  /*0cd0*/  LDC.64 R10, c[0x0][0x3a0] ;  /* 0x0000e800ff0a7b82 */ /* 0x011e220000000a00 */
[----:B------:R-:W-:-:S05]  /*0ce0*/  IMAD R12, R0, R5, R0 ;  /* 0x00000005000c7224 */ /* 0x000fca00078e0200 */
[----:B-----5:R-:W-:-:S05]  /*0cf0*/  IADD3 R5, PT, PT, R12, R5, R4 ;  /* 0x000000050c057210 */ /* 0x020fca0007ffe004 */
[----:B0-----:R-:W-:-:S06]  /*0d00*/  IMAD.WIDE R4, R5, 0x8, R10 ;  /* 0x0000000805047825 */ /* 0x001fcc00078e020a */
[----:B------:R-:W1:Y:S01]  /*0d10*/  LDG.E.64 R4, desc[UR8][R4.64] ;  /* 0x0000000804047981 */ /* 0x000e62000c1e1b00 */
[----:B------:R-:W-:Y:S01]  /*0d20*/  IMAD.MOV.U32 R11, RZ, RZ, 0x3bbb989d ;  /* 0x3bbb989dff0b7424 */ /* 0x000fe200078e00ff */
[----:B------:R-:W-:Y:S01]  /*0d30*/  MOV R13, 0x437c0000 ;  /* 0x437c0000000d7802 */ /* 0x000fe20000000f00 */
[----:B------:R-:W-:Y:S01]  /*0d40*/  BSSY.RECONVERGENT B1, `(.L_x_9) ;  /* 0x0000016000017945 */ /* 0x000fe20003800200 */
[----:B-1----:R-:W-:-:S10]  /*0d50*/  DADD R18, R4, R18 ;  /* 0x0000000004127229 */ /* 0x002fd40000000012 */
[----:B------:R-:W0:Y:S02]  /*0d60*/  F2F.F32.F64 R18, R18 ;  /* 0x0000001200127310 */ /* 0x000e240000301000 */
[----:B0-----:R-:W-:-:S04]  /*0d70*/  FFMA.SAT R10, R18, -R11, 0.5 ;  /* 0x3f000000120a7423 */ /* 0x001fc8000000280b */
[----:B------:R-:W-:-:S04]  /*0d80*/  FFMA.RM R10, R10, R13, 12582913 ;  /* 0x4b4000010a0a7423 */ /* 0x000fc8000000400d */
[C---:B------:R-:W-:Y:S01]  /*0d90*/  FADD R11, R10.reuse, -12583039 ;  /* 0xcb40007f0a0b7421 */ /* 0x040fe20000000000 */
[----:B------:R-:W-:-:S03]  /*0da0*/  SHF.L.U32 R10, R10, 0x17, RZ ;  /* 0x000000170a0a7819 */ /* 0x000fc600000006ff */
[----:B------:R-:W-:-:S04]  /*0db0*/  FFMA R11, R18, -1.4426950216293334961, -R11 ;  /* 0xbfb8aa3b120b7823 */ /* 0x000fc8000000080b */
[----:B------:R-:W-:-:S06]  /*0dc0*/  FFMA R11, R18, -1.925963033500011079e-08, R11 ;  /* 0xb2a57060120b7823 */ /* 0x000fcc000000000b */
[----:B------:R-:W0:Y:S02]  /*0dd0*/  MUFU.EX2 R11, R11 ;  /* 0x0000000b000b7308 */ /* 0x000e240000000800 */
[----:B0-----:R-:W-:-:S04]  /*0de0*/  FFMA R13, R10, R11, 1 ;  /* 0x3f8000000a0d7423 */ /* 0x001fc8000000000b */
[----:B------:R-:W-:-:S05]  /*0df0*/  VIADD R4, R13, 0x1800000 ;  /* 0x018000000d047836 */ /* 0x000fca0000000000 */
[----:B------:R-:W-:-:S04]  /*0e00*/  LOP3.LUT R4, R4, 0x7f800000, RZ, 0xc0, !PT ;  /* 0x7f80000004047812 */ /* 0x000fc800078ec0ff */
[----:B------:R-:W-:-:S13]  /*0e10*/  ISETP.GT.U32.AND P0, PT, R4, 0x1ffffff, PT ;  /* 0x01ffffff0400780c */ /* 0x000fda0003f04070 */
[----:B------:R-:W-:Y:S05]  /*0e20*/  @P0 BRA `(.L_x_10) ;  /* 0x00000000000c0947 */ /* 0x000fea0003800000 */
[----:B------:R-:W-:-:S07]  /*0e30*/  MOV R10, 0xe50 ;  /* 0x00000e50000a7802 */ /* 0x000fce0000000f00 */
[----:B------:R-:W-:Y:S05]  /*0e40*/  CALL.REL.NOINC `($__internal_0_$__cuda_sm20_rcp_rn_f32_slowpath) ;  /* 0x0000001400bc7944 */ /* 0x000fea0003c00000 */
[----:B------:R-:W-:Y:S05]  /*0e50*/  BRA `(.L_x_11) ;  /* 0x0000000000107947 */ /* 0x000fea0003800000 */
.L_x_10:
[----:B------:R-:W0:Y:S02]  /*0e60*/  MUFU.RCP R14, R13 ;  /* 0x0000000d000e7308 */ /* 0x000e240000001000 */
[----:B0-----:R-:W-:-:S04]  /*0e70*/  FFMA R4, R13, R14, -1 ;  /* 0xbf8000000d047423 */ /* 0x001fc8000000000e */
[----:B------:R-:W-:-:S04]  /*0e80*/  FADD.FTZ R5, -R4, -RZ ;  /* 0x800000ff04057221 */ /* 0x000fc80000010100 */
[----:B------:R-:W-:-:S07]  /*0e90*/  FFMA R14, R14, R5, R14 ;  /* 0x000000050e0e7223 */ /* 0x000fce000000000e */
.L_x_11:
[----:B------:R-:W-:Y:S05]  /*0ea0*/  BSYNC.RECONVERGENT B1 ;  /* 0x0000000000017941 */ /* 0x000fea0003800200 */
.L_x_9:
[----:B------:R-:W0:Y:S08]  /*0eb0*/  LDC.64 R4, c[0x0][0x398] ;  /* 0x0000e600ff047b82 */ /* 0x000e300000000a00 */
[----:B------:R-:W1:Y:S01]  /*0ec0*/  LDC.64 R10, c[0x0][0x388] ;  /* 0x0000e200ff0a7b82 */ /* 0x000e620000000a00 */
[----:B0-----:R-:W-:-:S06]  /*0ed0*/  IMAD.WIDE.U32 R12, R3, 0x4, R4 ;  /* 0x00000004030c7825 */ /* 0x001fcc00078e0004 */
[----:B------:R-:W2:Y:S01]  /*0ee0*/  LDG.E R13, desc[UR8][R12.64] ;  /* 0x000000080c0d7981 */ /* 0x000ea2000c1e1900 */
[----:B------:R-:W0:Y:S01]  /*0ef0*/  F2F.F64.F32 R4, R14 ;  /* 0x0000000e00047310 */ /* 0x000e220000201800 */
[----:B-1----:R-:W-:-:S04]  /*0f00*/  IMAD.WIDE R10, R0, 0x8, R10 ;  /* 0x00000008000a7825 */ /* 0x002fc800078e020a */
[----:B--2---:R-:W-:-:S05]  /*0f10*/  IMAD.WIDE R10, R13, 0x8, R10 ;  /* 0x000000080d0a7825 */ /* 0x004fca00078e020a */
[----:B0-----:R0:W-:Y:S02]  /*0f20*/  STG.E.64 desc[UR8][R10.64], R4 ;  /* 0x000000040a007986 */ /* 0x0011e4000c101b08 */
.L_x_2:
[----:B------:R-:W-:Y:S05]  /*0f30*/  BSYNC.RECONVERGENT B0 ;  /* 0x0000000000007941 */ /* 0x000fea0003800200 */
.L_x_1:
[----:B------:R-:W1:Y:S01]  /*0f40*/  LDC R12, c[0x0][0x3a8] ;  /* 0x0000ea00ff0c7b82 */ /* 0x000e620000000800 */
[----:B------:R-:W-:-:S04]  /*0f50*/  IADD3 R3, PT, PT, R3, 0x1, RZ ;  /* 0x0000000103037810 */ /* 0x000fc80007ffe0ff */
[----:B-1----:R-:W-:-:S13]  /*0f60*/  ISETP.NE.AND P0, PT, R3, R12, PT ;  /* 0x0000000c0300720c */ /* 0x002fda0003f05270 */
[----:B------:R-:W-:Y:S05]  /*0f70*/  @P0 BRA `(.L_x_12) ;  /* 0xfffffff4000c0947 */ /* 0x000fea000383ffff */
.L_x_0:
[----:B------:R-:W-:Y:S01]  /*0f80*/  BAR.SYNC.DEFER_BLOCKING 0x0 ;  /* 0x0000000000007b1d */ /* 0x000fe20000010000 */
[----:B------:R-:W-:-:S05]  /*0f90*/  ISETP.NE.AND P0, PT, R0, RZ, PT ;  /* 0x000000ff0000720c */ /* 0x000fca0003f05270 */
[----:B------:R-:W-:Y:S08]  /*0fa0*/  BSSY.RECONVERGENT B0, `(.L_x_13) ;  /* 0x000001c000007945 */ /* 0x000ff00003800200 */
[----:B------:R-:W-:Y:S05]  /*0fb0*/  @P0 BRA `(.L_x_14) ;  /* 0x0000000000680947 */ /* 0x000fea0003800000 */
[----:B------:R-:W2:Y:S02]  /*0fc0*/  LDG.E R3, desc[UR8][R8.64+-0x4] ;  /* 0xfffffc0808037981 */ /* 0x000ea4000c1e1900 */
[----:B--2---:R-:W-:-:S13]  /*0fd0*/  ISETP.GE.AND P0, PT, R3, 0x1, PT ;  /* 0x000000010300780c */ /* 0x004fda0003f06270 */
[----:B------:R-:W-:Y:S05]  /*0fe0*/  @!P0 BRA `(.L_x_14) ;  /* 0x00000000005c8947 */ /* 0x000fea0003800000 */
[----:B0-----:R-:W0:Y:S01]  /*0ff0*/  LDC.64 R10, c[0x0][0x398] ;  /* 0x0000e600ff0a7b82 */ /* 0x001e220000000a00 */
[----:B------:R-:W-:-:S07]  /*1000*/  UMOV UR4, URZ ;  /* 0x000000ff00047c82 */ /* 0x000fce0008000000 */
[----:B------:R-:W1:Y:S01]  /*1010*/  LDC.64 R4, c[0x0][0x3b0] ;  /* 0x0000ec00ff047b82 */ /* 0x000e620000000a00 */
[----:B0-----:R-:W-:-:S07]  /*1020*/  IMAD.WIDE R10, R12, 0x4, R10 ;  /* 0x000000040c0a7825 */ /* 0x001fce00078e020a */
.L_x_15:
[----:B------:R-:W2:Y:S01]  /*1030*/  LDG.E R3, desc[UR8][R10.64+-0x4] ;  /* 0xfffffc080a037981 */ /* 0x000ea2000c1e1900 */
[----:B------:R-:W0:Y:S03]  /*1040*/  LDC.64 R16, c[0x0][0x388] ;  /* 0x0000e200ff107b82 */ /* 0x000e260000000a00 */
[----:B-1----:R-:W3:Y:S05]  /*1050*/  LDG.E R21, desc[UR8][R4.64] ;  /* 0x0000000804157981 */ /* 0x002eea000c1e1900 */
[----:B------:R-:W1:Y:S01]  /*1060*/  LDC.64 R14, c[0x0][0x390] ;  /* 0x0000e400ff0e7b82 */ /* 0x000e620000000a00 */
[----:B--2---:R-:W-:-:S05]  /*1070*/  IADD3 R3, PT, PT, R3, UR4, RZ ;  /* 0x0000000403037c10 */ /* 0x004fca000fffe0ff */
[----:B0-----:R-:W-:-:S04]  /*1080*/  IMAD.WIDE R16, R3, 0x8, R16 ;  /* 0x0000000803107825 */ /* 0x001fc800078e0210 */
[----:B---3--:R-:W-:Y:S02]  /*1090*/  IMAD.WIDE R20, R21, 0x8, R6 ;  /* 0x0000000815147825 */ /* 0x008fe400078e0206 */
[----:B------:R-:W2:Y:S04]  /*10a0*/  LDG.E.64 R16, desc[UR8][R16.64] ;  /* 0x0000000810107981 */ /* 0x000ea8000c1e1b00 */
[----:B------:R-:W3:Y:S01]  /*10b0*/  LDG.E.64 R20, desc[UR8][R20.64] ;  /* 0x0000000814147981 */ /* 0x000ee2000c1e1b00 */
[----:B-1----:R-:W-:Y:S01]  /*10c0*/  IMAD.WIDE R14, R3, 0x8, R14 ;  /* 0x00000008030e7825 */ /* 0x002fe200078e020e */
[C---:B--2---:R-:W-:Y:S02]  /*10d0*/  DADD R18, -R16.reuse, 1 ;  /* 0x3ff0000010127429 */ /* 0x044fe40000000100 */
[----:B---3--:R-:W-:-:S06]  /*10e0*/  DADD R22, -R16, R20 ;  /* 0x0000000010167229 */ /* 0x008fcc0000000114 */
[----:B------:R-:W-:-:S08]  /*10f0*/  DMUL R18, R16, R18 ;  /* 0x0000001210127228 */ /* 0x000fd00000000000 */
[----:B------:R-:W-:-:S07]  /*1100*/  DMUL R18, R18, R22 ;  /* 0x0000001612127228 */ /* 0x000fce0000000000 */
[----:B------:R2:W-:Y:S04]  /*1110*/  STG.E.64 desc[UR8][R14.64], R18 ;  /* 0x000000120e007986 */ /* 0x0005e8000c101b08 */
[----:B------:R-:W3:Y:S01]  /*1120*/  LDG.E R3, desc[UR8][R8.64+-0x4] ;  /* 0xfffffc0808037981 */ /* 0x000ee2000c1e1900 */
[----:B------:R-:W-:-:S06]  /*1130*/  UIADD3 UR4, UPT, UPT, UR4, 0x1, URZ ;  /* 0x0000000104047890 */ /* 0x000fcc000fffe0ff */
[----:B---3--:R-:W-:-:S13]  /*1140*/  ISETP.LE.AND P0, PT, R3, UR4, PT ;  /* 0x0000000403007c0c */ /* 0x008fda000bf03270 */
[----:B--2---:R-:W-:Y:S05]  /*1150*/  @!P0 BRA `(.L_x_15) ;  /* 0xfffffffc00b48947 */ /* 0x004fea000383ffff */
.L_x_14:
[----:B------:R-:W-:Y:S05]  /*1160*/  BSYNC.RECONVERGENT B0 ;  /* 0x0000000000007941 */ /* 0x000fea0003800200 */
.L_x_13:
[----:B------:R-:W-:Y:S01]  /*1170*/  BAR.SYNC.DEFER_BLOCKING 0x0 ;  /* 0x0000000000007b1d */ /* 0x000fe20000010000 */
[----:B------:R-:W-:-:S13]  /*1180*/  ISETP.GE.AND P0, PT, R12, 0x3, PT ;  /* 0x000000030c00780c */ /* 0x000fda0003f06270 */
[----:B------:R-:W-:Y:S05]  /*1190*/  @!P0 BRA `(.L_x_16) ;  /* 0x0000000800bc8947 */ /* 0x000fea0003800000 */
[----:B------:R-:W-:-:S07]  /*11a0*/  VIADD R3, R12, 0xfffffffe ;  /* 0xfffffffe0c037836 */ /* 0x000fce0000000000 */
.L_x_27:
[----:B0-----:R-:W0:Y:S02]  /*11b0*/  LDC.64 R4, c[0x0][0x3b0] ;  /* 0x0000ec00ff047b82 */ /* 0x001e240000000a00 */
[----:B0-----:R-:W-:-:S05]  /*11c0*/  IMAD.WIDE.U32 R4, R3, 0x4, R4 ;  /* 0x0000000403047825 */ /* 0x001fca00078e0004 */
[----:B------:R-:W2:Y:S02]  /*11d0*/  LDG.E R25, desc[UR8][R4.64] ;  /* 0x0000000804197981 */ /* 0x000ea4000c1e1900 */
[----:B--2---:R-:W-:-:S13]  /*11e0*/  ISETP.GE.AND P0, PT, R0, R25, PT ;  /* 0x000000190000720c */ /* 0x004fda0003f06270 */
[----:B------:R-:W-:Y:S05]  /*11f0*/  @P0 BRA `(.L_x_17) ;  /* 0x0000000800980947 */ /* 0x000fea0003800000 */
[----:B------:R-:W2:Y:S01]  /*1200*/  LDG.E R4, desc[UR8][R4.64+0x4] ;  /* 0x0000040804047981 */ /* 0x000ea2000c1e1900 */
[----:B------:R-:W0:Y:S01]  /*1210*/  LDC.64 R6, c[0x0][0x398] ;  /* 0x0000e600ff067b82 */ /* 0x000e220000000a00 */
[----:B------:R-:W-:Y:S01]  /*1220*/  BSSY.RECONVERGENT B0, `(.L_x_18) ;  /* 0x0000095000007945 */ /* 0x000fe20003800200 */
[----:B------:R-:W-:Y:S01]  /*1230*/  CS2R R28, SRZ ;  /* 0x00000000001c7805 */ /* 0x000fe2000001ff00 */
[----:B0-----:R-:W-:Y:S01]  /*1240*/  IMAD.WIDE.U32 R6, R3, 0x4, R6 ;  /* 0x0000000403067825 */ /* 0x001fe200078e0006 */
[----:B--2---:R-:W-:-:S13]  /*1250*/  ISETP.GE.AND P0, PT, R4, 0x1, PT ;  /* 0x000000010400780c */ /* 0x004fda0003f06270 */
[----:B------:R-:W-:Y:S05]  /*1260*/  @!P0 BRA `(.L_x_19) ;  /* 0x0000000800408947 */ /* 0x000fea0003800000 */
[----:B------:R-:W0:Y:S01]  /*1270*/  LDC.64 R10, c[0x0][0x3d0] ;  /* 0x0000f400ff0a7b82 */ /* 0x000e220000000a00 */
[----:B------:R1:W5:Y:S01]  /*1280*/  LDG.E R5, desc[UR8][R6.64+0x4] ;  /* 0x0000040806057981 */ /* 0x000362000c1e1900 */
[----:B0-----:R-:W-:-:S06]  /*1290*/  IMAD.WIDE.U32 R10, R3, 0x4, R10 ;  /* 0x00000004030a7825 */ /* 0x001fcc00078e000a */
[----:B------:R-:W2:Y:S01]  /*12a0*/  LDG.E R11, desc[UR8][R10.64+0x4] ;  /* 0x000004080a0b7981 */ /* 0x000ea2000c1e1900 */
[----:B------:R-:W-:Y:S01]  /*12b0*/  ISETP.GE.U32.AND P0, PT, R4, 0x8, PT ;  /* 0x000000080400780c */ /* 0x000fe20003f06070 */
[----:B------:R-:W-:Y:S01]  /*12c0*/  BSSY.RECONVERGENT B1, `(.L_x_20) ;  /* 0x0000041000017945 */ /* 0x000fe20003800200 */
[----:B------:R-:W-:Y:S01]  /*12d0*/  IADD3 R25, PT, PT, R25, 0x1, RZ ;  /* 0x0000000119197810 */ /* 0x000fe20007ffe0ff */
[----:B------:R-:W-:Y:S01]  /*12e0*/  IMAD.MOV.U32 R28, RZ, RZ, RZ ;  /* 0x000000ffff1c7224 */ /* 0x000fe200078e00ff */
[----:B------:R-:W-:Y:S02]  /*12f0*/  MOV R24, RZ ;  /* 0x000000ff00187202 */ /* 0x000fe40000000f00 */
[----:B--2---:R-:W-:-:S07]  /*1300*/  IADD3 R27, PT, PT, R0, R11, RZ ;  /* 0x0000000b001b7210 */ /* 0x004fce0007ffe0ff */
[----:B-1----:R-:W-:Y:S05]  /*1310*/  @!P0 BRA `(.L_x_21) ;  /* 0x0000000000ec8947 */ /* 0x002fea0003800000 */
[----:B------:R-:W-:Y:S01]  /*1320*/  HFMA2 R26, -RZ, RZ, 0, 0 ;  /* 0x00000000ff1a7431 */ /* 0x000fe200000001ff */
[----:B------:R-:W-:Y:S01]  /*1330*/  LOP3.LUT R24, R4, 0x7ffffff8, RZ, 0xc0, !PT ;  /* 0x7ffffff804187812 */ /* 0x000fe200078ec0ff */
[----:B------:R-:W-:-:S07]  /*1340*/  IMAD.MOV.U32 R28, RZ, RZ, RZ ;  /* 0x000000ffff1c7224 */ /* 0x000fce00078e00ff */
.L_x_22:
[----:B0-----:R-:W0:Y:S01]  /*1350*/  LDC.64 R10, c[0x0][0x390] ;  /* 0x0000e400ff0a7b82 */ /* 0x001e220000000a00 */
[-C--:B-----5:R-:W-:Y:S01]  /*1360*/  IADD3 R15, PT, PT, R5, R26.reuse, RZ ;  /* 0x0000001a050f7210 */ /* 0x0a0fe20007ffe0ff */
[----:B------:R-:W-:-:S06]  /*1370*/  IMAD R17, R25, R26, R27 ;  /* 0x0000001a19117224 */ /* 0x000fcc00078e021b */
[----:B-1----:R-:W1:Y:S01]  /*1380*/  LDC.64 R12, c[0x0][0x3a0] ;  /* 0x0000e800ff0c7b82 */ /* 0x002e620000000a00 */
[----:B0-----:R-:W-:-:S05]  /*1390*/  IMAD.WIDE R10, R15, 0x8, R10 ;  /* 0x000000080f0a7825 */ /* 0x001fca00078e020a */
[----:B------:R-:W2:Y:S01]  /*13a0*/  LDG.E.64 R22, desc[UR8][R10.64] ;  /* 0x000000080a167981 */ /* 0x000ea2000c1e1b00 */
[----:B-1----:R-:W-:-:S03]  /*13b0*/  IMAD.WIDE R12, R17, 0x8, R12 ;  /* 0x00000008110c7825 */ /* 0x002fc600078e020c */
[----:B------:R-:W3:Y:S04]  /*13c0*/  LDG.E.64 R16, desc[UR8][R10.64+0x8] ;  /* 0x000008080a107981 */ /* 0x000ee8000c1e1b00 */
[----:B------:R0:W2:Y:S02]  /*13d0*/  LDG.E.64 R20, desc[UR8][R12.64] ;  /* 0x000000080c147981 */ /* 0x0000a4000c1e1b00 */
[----:B0-----:R-:W-:-:S05]  /*13e0*/  IMAD.WIDE R12, R25, 0x8, R12 ;  /* 0x00000008190c7825 */ /* 0x001fca00078e020c */
[----:B------:R-:W3:Y:S01]  /*13f0*/  LDG.E.64 R14, desc[UR8][R12.64] ;  /* 0x000000080c0e7981 */ /* 0x000ee2000c1e1b00 */
[----:B------:R-:W2:Y:S02]  /*1400*/  F2F.F64.F32 R18, R28 ;  /* 0x0000001c00127310 */ /* 0x000ea40000201800 */
[----:B--2---:R-:W-:-:S06]  /*1410*/  DFMA R22, R22, R20, R18 ;  /* 0x000000141616722b */ /* 0x004fcc0000000012 */
[----:B------:R0:W1:Y:S01]  /*1420*/  F2F.F32.F64 R29, R22 ;  /* 0x00000016001d7310 */ /* 0x0000620000301000 */
[----:B------:R-:W-:-:S03]  /*1430*/  IMAD.WIDE R18, R25, 0x8, R12 ;  /* 0x0000000819127825 */ /* 0x000fc600078e020c */
[----:B0-----:R-:W2:Y:S04]  /*1440*/  LDG.E.64 R22, desc[UR8][R10.64+0x10] ;  /* 0x000010080a167981 */ /* 0x001ea8000c1e1b00 */
[----:B-1----:R-:W3:Y:S02]  /*1450*/  F2F.F64.F32 R20, R29 ;  /* 0x0000001d00147310 */ /* 0x002ee40000201800 */
[----:B---3--:R-:W-:Y:S01]  /*1460*/  DFMA R16, R16, R14, R20 ;  /* 0x0000000e1010722b */ /* 0x008fe20000000014 */
[----:B------:R0:W2:Y:S04]  /*1470*/  LDG.E.64 R20, desc[UR8][R18.64] ;  /* 0x0000000812147981 */ /* 0x0000a8000c1e1b00 */
[----:B------:R-:W3:Y:S01]  /*1480*/  LDG.E.64 R14, desc[UR8][R10.64+0x18] ;  /* 0x000018080a0e7981 */ /* 0x000ee2000c1e1b00 */
[----:B0-----:R-:W-:-:S05]  /*1490*/  IMAD.WIDE R18, R25, 0x8, R18 ;  /* 0x0000000819127825 */ /* 0x001fca00078e0212 */
[----:B------:R-:W3:Y:S01]  /*14a0*/  LDG.E.64 R12, desc[UR8][R18.64] ;  /* 0x00000008120c7981 */ /* 0x000ee2000c1e1b00 */
[----:B------:R-:W0:Y:S08]  /*14b0*/  F2F.F32.F64 R16, R16 ;  /* 0x0000001000107310 */ /* 0x000e300000301000 */
[----:B0-----:R-:W2:Y:S01]  /*14c0*/  F2F.F64.F32 R16, R16 ;  /* 0x0000001000107310 */ /* 0x001ea20000201800 */
[----:B------:R-:W-:-:S02]  /*14d0*/  IMAD.WIDE R28, R25, 0x8, R18 ;  /* 0x00000008191c7825 */ /* 0x000fc400078e0212 */
[----:B------:R-:W4:Y:S01]  /*14e0*/  LDG.E.64 R18, desc[UR8][R10.64+0x28] ;  /* 0x000028080a127981 */ /* 0x000f22000c1e1b00 */
[----:B--2---:R-:W-:-:S10]  /*14f0*/  DFMA R22, R22, R20, R16 ;  /* 0x000000141616722b */ /* 0x004fd40000000010 */
[----:B------:R-:W0:Y:S08]  /*1500*/  F2F.F32.F64 R22, R22 ;  /* 0x0000001600167310 */ /* 0x000e300000301000 */
[----:B0-----:R-:W3:Y:S02]  /*1510*/  F2F.F64.F32 R20, R22 ;  /* 0x0000001600147310 */ /* 0x001ee40000201800 */
[----:B---3--:R-:W-:Y:S01]  /*1520*/  DFMA R20, R14, R12, R20 ;  /* 0x0000000c0e14722b */ /* 0x008fe20000000014 */
[----:B------:R-:W2:Y:S04]  /*1530*/  LDG.E.64 R12, desc[UR8][R10.64+0x20] ;  /* 0x000020080a0c7981 */ /* 0x000ea8000c1e1b00 */
[----:B------:R-:W2:Y:S01]  /*1540*/  LDG.E.64 R14, desc[UR8][R28.64] ;  /* 0x000000081c0e7981 */ /* 0x000ea2000c1e1b00 */
[----:B------:R-:W-:Y:S01]  /*1550*/  IMAD.WIDE R16, R25, 0x8, R28 ;  /* 0x0000000819107825 */ /* 0x000fe200078e021c */
[----:B------:R0:W1:Y:S02]  /*1560*/  F2F.F32.F64 R23, R20 ;  /* 0x0000001400177310 */ /* 0x0000640000301000 */
[----:B------:R-:W3:Y:S04]  /*1570*/  LDG.E.64 R28, desc[UR8][R10.64+0x38] ;  /* 0x000038080a1c7981 */ /* 0x000ee8000c1e1b00 */
[----:B0-----:R-:W4:Y:S02]  /*1580*/  LDG.E.64 R20, desc[UR8][R16.64] ;  /* 0x0000000810147981 */ /* 0x001f24000c1e1b00 */
[----:B-1----:R-:W2:Y:S02]  /*1590*/  F2F.F64.F32 R22, R23 ;  /* 0x0000001700167310 */ /* 0x002ea40000201800 */
[----:B--2---:R-:W-:-:S10]  /*15a0*/  DFMA R14, R12, R14, R22 ;  /* 0x0000000e0c0e722b */ /* 0x004fd40000000016 */
[----:B------:R-:W0:Y:S08]  /*15b0*/  F2F.F32.F64 R14, R14 ;  /* 0x0000000e000e7310 */ /* 0x000e300000301000 */
[----:B0-----:R0:W4:Y:S02]  /*15c0*/  F2F.F64.F32 R12, R14 ;  /* 0x0000000e000c7310 */ /* 0x0011240000201800 */
[C---:B0-----:R-:W-:Y:S01]  /*15d0*/  IMAD.WIDE R14, R25.reuse, 0x8, R16 ;  /* 0x00000008190e7825 */ /* 0x041fe200078e0210 */
[----:B----4-:R-:W-:Y:S01]  /*15e0*/  DFMA R22, R18, R20, R12 ;  /* 0x000000141216722b */ /* 0x010fe2000000000c */
[----:B------:R-:W2:Y:S04]  /*15f0*/  LDG.E.64 R18, desc[UR8][R10.64+0x30] ;  /* 0x000030080a127981 */ /* 0x000ea8000c1e1b00 */
[----:B------:R-:W2:Y:S01]  /*1600*/  LDG.E.64 R12, desc[UR8][R14.64] ;  /* 0x000000080e0c7981 */ /* 0x000ea2000c1e1b00 */
[----:B------:R-:W-:-:S06]  /*1610*/  IMAD.WIDE R20, R25, 0x8, R14 ;  /* 0x0000000819147825 */ /* 0x000fcc00078e020e */
[----:B------:R-:W3:Y:S01]  /*1620*/  LDG.E.64 R20, desc[UR8][R20.64] ;  /* 0x0000000814147981 */ /* 0x000ee2000c1e1b00 */
[----:B------:R-:W0:Y:S08]  /*1630*/  F2F.F32.F64 R22, R22 ;  /* 0x0000001600167310 */ /* 0x000e300000301000 */
[----:B0-----:R-:W2:Y:S01]  /*1640*/  F2F.F64.F32 R16, R22 ;  /* 0x0000001600107310 */ /* 0x001ea20000201800 */
[----:B------:R-:W-:-:S04]  /*1650*/  IADD3 R26, PT, PT, R26, 0x8, RZ ;  /* 0x000000081a1a7810 */ /* 0x000fc80007ffe0ff */
[----:B------:R-:W-:Y:S01]  /*1660*/  ISETP.NE.AND P0, PT, R26, R24, PT ;  /* 0x000000181a00720c */ /* 0x000fe20003f05270 */
[----:B--2---:R-:W-:-:S10]  /*1670*/  DFMA R12, R18, R12, R16 ;  /* 0x0000000c120c722b */ /* 0x004fd40000000010 */
[----:B------:R-:W0:Y:S08]  /*1680*/  F2F.F32.F64 R12, R12 ;  /* 0x0000000c000c7310 */ /* 0x000e300000301000 */
[----:B0-----:R-:W3:Y:S02]  /*1690*/  F2F.F64.F32 R16, R12 ;  /* 0x0000000c00107310 */ /* 0x001ee40000201800 */
[----:B---3--:R-:W-:-:S10]  /*16a0*/  DFMA R28, R28, R20, R16 ;  /* 0x000000141c1c722b */ /* 0x008fd40000000010 */
[----:B------:R0:W1:Y:S01]  /*16b0*/  F2F.F32.F64 R28, R28 ;  /* 0x0000001c001c7310 */ /* 0x0000620000301000 */
[----:B------:R-:W-:Y:S05]  /*16c0*/  @P0 BRA `(.L_x_22) ;  /* 0xfffffffc00200947 */ /* 0x000fea000383ffff */
.L_x_21:
[----:B------:R-:W-:Y:S05]  /*16d0*/  BSYNC.RECONVERGENT B1 ;  /* 0x0000000000017941 */ /* 0x000fea0003800200 */
.L_x_20:
[----:B------:R-:W-:Y:S01]  /*16e0*/  LOP3.LUT P0, R10, R4, 0x7, RZ, 0xc0, !PT ;  /* 0x00000007040a7812 */ /* 0x000fe2000780c0ff */
[----:B------:R-:W-:-:S12]  /*16f0*/  BSSY.RECONVERGENT B1, `(.L_x_23) ;  /* 0x0000046000017945 */ /* 0x000fd80003800200 */
[----:B------:R-:W-:Y:S05]  /*1700*/  @!P0 BRA `(.L_x_24) ;  /* 0x0000000400108947 */ /* 0x000fea0003800000 */
[----:B------:R-:W-:Y:S01]  /*1710*/  ISETP.GE.U32.AND P0, PT, R10, 0x4, PT ;  /* 0x000000040a00780c */ /* 0x000fe20003f06070 */
[----:B------:R-:W-:-:S12]  /*1720*/  BSSY.RECONVERGENT B2, `(.L_x_25) ;  /* 0x0000020000027945 */ /* 0x000fd80003800200 */
[----:B------:R-:W-:Y:S05]  /*1730*/  @!P0 BRA `(.L_x_26) ;  /* 0x0000000000788947 */ /* 0x000fea0003800000 */
[----:B------:R-:W2:Y:S01]  /*1740*/  LDC.64 R14, c[0x0][0x390] ;  /* 0x0000e400ff0e7b82 */ /* 0x000ea20000000a00 */
[----:B-----5:R-:W-:Y:S02]  /*1750*/  IMAD.IADD R13, R5, 0x1, R24 ;  /* 0x00000001050d7824 */ /* 0x020fe400078e0218 */
[----:B------:R-:W-:-:S05]  /*1760*/  IMAD R17, R25, R24, R27 ;  /* 0x0000001819117224 */ /* 0x000fca00078e021b */
[----:B------:R-:W3:Y:S01]  /*1770*/  LDC.64 R10, c[0x0][0x3a0] ;  /* 0x0000e800ff0a7b82 */ /* 0x000ee20000000a00 */
[----:B--2---:R-:W-:Y:S01]  /*1780*/  IMAD.WIDE R14, R13, 0x8, R14 ;  /* 0x000000080d0e7825 */ /* 0x004fe200078e020e */
[----:B01----:R-:W0:Y:S04]  /*1790*/  F2F.F64.F32 R28, R28 ;  /* 0x0000001c001c7310 */ /* 0x003e280000201800 */
[----:B------:R-:W2:Y:S01]  /*17a0*/  LDG.E.64 R20, desc[UR8][R14.64+0x10] ;  /* 0x000010080e147981 */ /* 0x000ea2000c1e1b00 */
[----:B---3--:R-:W-:-:S03]  /*17b0*/  IMAD.WIDE R10, R17, 0x8, R10 ;  /* 0x00000008110a7825 */ /* 0x008fc600078e020a */
[----:B------:R-:W0:Y:S04]  /*17c0*/  LDG.E.64 R16, desc[UR8][R14.64] ;  /* 0x000000080e107981 */ /* 0x000e28000c1e1b00 */
[----:B------:R-:W0:Y:S01]  /*17d0*/  LDG.E.64 R22, desc[UR8][R10.64] ;  /* 0x000000080a167981 */ /* 0x000e22000c1e1b00 */
[----:B------:R-:W-:-:S05]  /*17e0*/  IMAD.WIDE R18, R25, 0x8, R10 ;  /* 0x0000000819127825 */ /* 0x000fca00078e020a */
[----:B------:R-:W3:Y:S04]  /*17f0*/  LDG.E.64 R12, desc[UR8][R18.64] ;  /* 0x00000008120c7981 */ /* 0x000ee8000c1e1b00 */
[----:B------:R-:W3:Y:S01]  /*1800*/  LDG.E.64 R10, desc[UR8][R14.64+0x8] ;  /* 0x000008080e0a7981 */ /* 0x000ee2000c1e1b00 */
[----:B0-----:R-:W-:Y:S01]  /*1810*/  DFMA R22, R16, R22, R28 ;  /* 0x000000161016722b */ /* 0x001fe2000000001c */
[C---:B------:R-:W-:Y:S02]  /*1820*/  IMAD.WIDE R16, R25.reuse, 0x8, R18 ;  /* 0x0000000819107825 */ /* 0x040fe400078e0212 */
[----:B------:R-:W4:Y:S04]  /*1830*/  LDG.E.64 R28, desc[UR8][R14.64+0x18] ;  /* 0x000018080e1c7981 */ /* 0x000f28000c1e1b00 */
[----:B------:R0:W2:Y:S02]  /*1840*/  LDG.E.64 R18, desc[UR8][R16.64] ;  /* 0x0000000810127981 */ /* 0x0000a4000c1e1b00 */
[----:B0-----:R-:W-:-:S06]  /*1850*/  IMAD.WIDE R16, R25, 0x8, R16 ;  /* 0x0000000819107825 */ /* 0x001fcc00078e0210 */
[----:B------:R-:W4:Y:S01]  /*1860*/  LDG.E.64 R16, desc[UR8][R16.64] ;  /* 0x0000000810107981 */ /* 0x000f22000c1e1b00 */
[----:B------:R-:W0:Y:S08]  /*1870*/  F2F.F32.F64 R22, R22 ;  /* 0x0000001600167310 */ /* 0x000e300000301000 */
[----:B0-----:R-:W3:Y:S02]  /*1880*/  F2F.F64.F32 R22, R22 ;  /* 0x0000001600167310 */ /* 0x001ee40000201800 */
[----:B---3--:R-:W-:-:S10]  /*1890*/  DFMA R12, R10, R12, R22 ;  /* 0x0000000c0a0c722b */ /* 0x008fd40000000016 */
[----:B------:R-:W0:Y:S08]  /*18a0*/  F2F.F32.F64 R12, R12 ;  /* 0x0000000c000c7310 */ /* 0x000e300000301000 */
[----:B0-----:R-:W2:Y:S01]  /*18b0*/  F2F.F64.F32 R10, R12 ;  /* 0x0000000c000a7310 */ /* 0x001ea20000201800 */
[----:B------:R-:W-:Y:S01]  /*18c0*/  IADD3 R24, PT, PT, R24, 0x4, RZ ;  /* 0x0000000418187810 */ /* 0x000fe20007ffe0ff */
[----:B--2---:R-:W-:-:S10]  /*18d0*/  DFMA R10, R20, R18, R10 ;  /* 0x00000012140a722b */ /* 0x004fd4000000000a */
[----:B------:R-:W0:Y:S08]  /*18e0*/  F2F.F32.F64 R10, R10 ;  /* 0x0000000a000a7310 */ /* 0x000e300000301000 */
[----:B0-----:R-:W4:Y:S02]  /*18f0*/  F2F.F64.F32 R18, R10 ;  /* 0x0000000a00127310 */ /* 0x001f240000201800 */
[----:B----4-:R-:W-:-:S10]  /*1900*/  DFMA R28, R28, R16, R18 ;  /* 0x000000101c1c722b */ /* 0x010fd40000000012 */
[----:B------:R2:W3:Y:S02]  /*1910*/  F2F.F32.F64 R28, R28 ;  /* 0x0000001c001c7310 */ /* 0x0004e40000301000 */
.L_x_26:
[----:B------:R-:W-:Y:S05]  /*1920*/  BSYNC.RECONVERGENT B2 ;  /* 0x0000000000027941 */ /* 0x000fea0003800200 */
.L_x_25:
[----:B------:R-:W-:-:S13]  /*1930*/  LOP3.LUT P0, R10, R4, 0x3, RZ, 0xc0, !PT ;  /* 0x00000003040a7812 */ /* 0x000fda000780c0ff */
[----:B------:R-:W-:Y:S05]  /*1940*/  @!P0 BRA `(.L_x_24) ;  /* 0x0000000000808947 */ /* 0x000fea0003800000 */
[----:B------:R-:W-:-:S13]  /*1950*/  ISETP.NE.AND P0, PT, R10, 0x1, PT ;  /* 0x000000010a00780c */ /* 0x000fda0003f05270 */
[----:B------:R-:W4:Y:S01]  /*1960*/  @P0 LDC.64 R22, c[0x0][0x390] ;  /* 0x0000e400ff160b82 */ /* 0x000f220000000a00 */
[-C--:B-----5:R-:W-:Y:S01]  /*1970*/  @P0 IADD3 R11, PT, PT, R5, R24.reuse, RZ ;  /* 0x00000018050b0210 */ /* 0x0a0fe20007ffe0ff */
[----:B------:R-:W-:-:S06]  /*1980*/  @P0 IMAD R13, R25, R24, R27 ;  /* 0x00000018190d0224 */ /* 0x000fcc00078e021b */
[----:B------:R-:W0:Y:S01]  /*1990*/  @P0 LDC.64 R14, c[0x0][0x3a0] ;  /* 0x0000e800ff0e0b82 */ /* 0x000e220000000a00 */
[----:B----4-:R-:W-:Y:S01]  /*19a0*/  @P0 IMAD.WIDE R22, R11, 0x8, R22 ;  /* 0x000000080b160825 */ /* 0x010fe200078e0216 */
[----:B------:R-:W-:-:S03]  /*19b0*/  LOP3.LUT R4, R4, 0x1, RZ, 0xc0, !PT ;  /* 0x0000000104047812 */ /* 0x000fc600078ec0ff */
[----:B0-----:R-:W-:Y:S01]  /*19c0*/  @P0 IMAD.WIDE R14, R13, 0x8, R14 ;  /* 0x000000080d0e0825 */ /* 0x001fe200078e020e */
[----:B------:R-:W4:Y:S04]  /*19d0*/  @P0 LDG.E.64 R20, desc[UR8][R22.64+0x8] ;  /* 0x0000080816140981 */ /* 0x000f28000c1e1b00 */
[----:B------:R-:W2:Y:S04]  /*19e0*/  @P0 LDG.E.64 R12, desc[UR8][R22.64] ;  /* 0x00000008160c0981 */ /* 0x000ea8000c1e1b00 */
[----:B------:R0:W2:Y:S01]  /*19f0*/  @P0 LDG.E.64 R10, desc[UR8][R14.64] ;  /* 0x000000080e0a0981 */ /* 0x0000a2000c1e1b00 */
[----:B------:R-:W-:Y:S01]  /*1a00*/  ISETP.NE.U32.AND P1, PT, R4, 0x1, PT ;  /* 0x000000010400780c */ /* 0x000fe20003f25070 */
[----:B------:R-:W-:-:S06]  /*1a10*/  @P0 IMAD.WIDE R18, R25, 0x8, R14 ;  /* 0x0000000819120825 */ /* 0x000fcc00078e020e */
[----:B------:R-:W4:Y:S06]  /*1a20*/  @P0 LDG.E.64 R18, desc[UR8][R18.64] ;  /* 0x0000000812120981 */ /* 0x000f2c000c1e1b00 */
[----:B0-----:R-:W0:Y:S08]  /*1a30*/  @!P1 LDC.64 R14, c[0x0][0x390] ;  /* 0x0000e400ff0e9b82 */ /* 0x001e300000000a00 */
[----:B------:R-:W1:Y:S01]  /*1a40*/  @!P1 LDC.64 R16, c[0x0][0x3a0] ;  /* 0x0000e800ff109b82 */ /* 0x000e620000000a00 */
[----:B------:R-:W-:-:S05]  /*1a50*/  @P0 VIADD R24, R24, 0x2 ;  /* 0x0000000218180836 */ /* 0x000fca0000000000 */
[-C--:B------:R-:W-:Y:S01]  /*1a60*/  @!P1 IADD3 R5, PT, PT, R5, R24.reuse, RZ ;  /* 0x0000001805059210 */ /* 0x080fe20007ffe0ff */
[----:B------:R-:W-:-:S04]  /*1a70*/  @!P1 IMAD R25, R25, R24, R27 ;  /* 0x0000001819199224 */ /* 0x000fc800078e021b */
[----:B0-----:R-:W-:-:S06]  /*1a80*/  @!P1 IMAD.WIDE R4, R5, 0x8, R14 ;  /* 0x0000000805049825 */ /* 0x001fcc00078e020e */
[----:B------:R-:W4:Y:S01]  /*1a90*/  @!P1 LDG.E.64 R4, desc[UR8][R4.64] ;  /* 0x0000000804049981 */ /* 0x000f22000c1e1b00 */
[----:B-1----:R-:W-:-:S06]  /*1aa0*/  @!P1 IMAD.WIDE R14, R25, 0x8, R16 ;  /* 0x00000008190e9825 */ /* 0x002fcc00078e0210 */
[----:B------:R-:W4:Y:S01]  /*1ab0*/  @!P1 LDG.E.64 R14, desc[UR8][R14.64] ;  /* 0x000000080e0e9981 */ /* 0x000f22000c1e1b00 */
[----:B---3--:R-:W2:Y:S02]  /*1ac0*/  @P0 F2F.F64.F32 R16, R28 ;  /* 0x0000001c00100310 */ /* 0x008ea40000201800 */
[----:B--2---:R-:W-:-:S10]  /*1ad0*/  @P0 DFMA R12, R12, R10, R16 ;  /* 0x0000000a0c0c022b */ /* 0x004fd40000000010 */
[----:B------:R-:W0:Y:S08]  /*1ae0*/  @P0 F2F.F32.F64 R12, R12 ;  /* 0x0000000c000c0310 */ /* 0x000e300000301000 */
[----:B0-----:R-:W4:Y:S02]  /*1af0*/  @P0 F2F.F64.F32 R10, R12 ;  /* 0x0000000c000a0310 */ /* 0x001f240000201800 */
[----:B----4-:R-:W-:-:S06]  /*1b00*/  @P0 DFMA R18, R20, R18, R10 ;  /* 0x000000121412022b */ /* 0x010fcc000000000a */
[----:B------:R-:W0:Y:S08]  /*1b10*/  @P0 F2F.F32.F64 R28, R18 ;  /* 0x00000012001c0310 */ /* 0x000e300000301000 */
[----:B0-----:R-:W0:Y:S02]  /*1b20*/  @!P1 F2F.F64.F32 R10, R28 ;  /* 0x0000001c000a9310 */ /* 0x001e240000201800 */
[----:B0-----:R-:W-:-:S06]  /*1b30*/  @!P1 DFMA R10, R4, R14, R10 ;  /* 0x0000000e040a922b */ /* 0x001fcc000000000a */
[----:B------:R4:W0:Y:S05]  /*1b40*/  @!P1 F2F.F32.F64 R28, R10 ;  /* 0x0000000a001c9310 */ /* 0x00082a0000301000 */
.L_x_24:
[----:B------:R-:W-:Y:S05]  /*1b50*/  BSYNC.RECONVERGENT B1 ;  /* 0x0000000000017941 */ /* 0x000fea0003800200 */
.L_x_23:
[----:B0123--:R-:W0:Y:S02]  /*1b60*/  F2F.F64.F32 R28, R28 ;  /* 0x0000001c001c7310 */ /* 0x00fe240000201800 */
.L_x_19:
[----:B------:R-:W-:Y:S05]  /*1b70*/  BSYNC.RECONVERGENT B0 ;  /* 0x0000000000007941 */ /* 0x000fea0003800200 */
.L_x_18:
[----:B------:R-:W2:Y:S01]  /*1b80*/  LDG.E R7, desc[UR8][R6.64] ;  /* 0x0000000806077981 */ /* 0x000ea2000c1e1900 */
[----:B-----5:R-:W1:Y:S08]  /*1b90*/  LDC.64 R4, c[0x0][0x388] ;  /* 0x0000e200ff047b82 */ /* 0x020e700000000a00 */
[----:B------:R-:W3:Y:S01]  /*1ba0*/  LDC.64 R12, c[0x0][0x390] ;  /* 0x0000e400ff0c7b82 */ /* 0x000ee20000000a00 */
[----:B-1----:R-:W-:-:S04]  /*1bb0*/  IMAD.WIDE R4, R0, 0x8, R4 ;  /* 0x0000000800047825 */ /* 0x002fc800078e0204 */
[----:B--2---:R-:W-:-:S06]  /*1bc0*/  IMAD.WIDE R4, R7, 0x8, R4 ;  /* 0x0000000807047825 */ /* 0x004fcc00078e0204 */
[----:B------:R-:W4:Y:S01]  /*1bd0*/  LDG.E.64 R4, desc[UR8][R4.64] ;  /* 0x0000000804047981 */ /* 0x000f22000c1e1b00 */
[----:B------:R-:W-:Y:S01]  /*1be0*/  IADD3 R15, PT, PT, R0, R7, RZ ;  /* 0x00000007000f7210 */ /* 0x000fe20007ffe0ff */
[----:B------:R-:W-:Y:S05]  /*1bf0*/  WARPSYNC.ALL ;  /* 0x0000000000007948 */ /* 0x000fea0003800000 */
[----:B---3--:R-:W-:Y:S01]  /*1c00*/  IMAD.WIDE R12, R15, 0x8, R12 ;  /* 0x000000080f0c7825 */ /* 0x008fe200078e020c */
[----:B----4-:R-:W-:-:S08]  /*1c10*/  DADD R10, -R4, 1 ;  /* 0x3ff00000040a7429 */ /* 0x010fd00000000100 */
[----:B------:R-:W-:-:S08]  /*1c20*/  DMUL R10, R4, R10 ;  /* 0x0000000a040a7228 */ /* 0x000fd00000000000 */
[----:B0-----:R-:W-:-:S07]  /*1c30*/  DMUL R10, R10, R28 ;  /* 0x0000001c0a0a7228 */ /* 0x001fce0000000000 */
[----:B------:R0:W-:Y:S01]  /*1c40*/  STG.E.64 desc[UR8][R12.64], R10 ;  /* 0x0000000a0c007986 */ /* 0x0001e2000c101b08 */
[----:B------:R-:W-:Y:S06]  /*1c50*/  BAR.SYNC.DEFER_BLOCKING 0x0 ;  /* 0x0000000000007b1d */ /* 0x000fec0000010000 */
.L_x_17:
[C---:B------:R-:W-:Y:S01]  /*1c60*/  ISETP.GT.U32.AND P0, PT, R3.reuse, 0x1, PT ;  /* 0x000000010300780c */ /* 0x040fe20003f04070 */
[----:B------:R-:W-:-:S12]  /*1c70*/  VIADD R3, R3, 0xffffffff ;  /* 0xffffffff03037836 */ /* 0x000fd80000000000 */
[----:B------:R-:W-:Y:S05]  /*1c80*/  @P0 BRA `(.L_x_27) ;  /* 0xfffffff400480947 */ /* 0x000fea000383ffff */
.L_x_16:
[----:B------:R-:W1:Y:S02]  /*1c90*/  LDCU UR4, c[0x0][0x3a8] ;  /* 0x00007500ff0477ac */ /* 0x000e640008000800 */
[----:B-1----:R-:W-:Y:S01]  /*1ca0*/  MOV R3, UR4 ;  /* 0x0000000400037c02 */ /* 0x002fe20008000f00 */
[----:B------:R-:W-:Y:S05]  /*1cb0*/  WARPSYNC.ALL ;  /* 0x0000000000007948 */ /* 0x000fea0003800000 */
[----:B------:R-:W-:Y:S01]  /*1cc0*/  BAR.SYNC.DEFER_BLOCKING 0x0 ;  /* 0x0000000000007b1d */ /* 0x000fe20000010000 */
[----:B------:R-:W-:-:S13]  /*1cd0*/  ISETP.GE.AND P0, PT, R3, 0x2, PT ;  /* 0x000000020300780c */ /* 0x000fda0003f06270 */
[----:B------:R-:W-:Y:S05]  /*1ce0*/  @!P0 BRA `(.L_x_28) ;  /* 0x0000000000c48947 */ /* 0x000fea0003800000 */
[----:B0-----:R-:W-:-:S07]  /*1cf0*/  MOV R4, 0x1 ;  /* 0x0000000100047802 */ /* 0x001fce0000000f00 */
.L_x_33:
[----:B0-----:R-:W0:Y:S01]  /*1d00*/  LDC.64 R6, c[0x0][0x3b0] ;  /* 0x0000ec00ff067b82 */ /* 0x001e220000000a00 */
[----:B------:R-:W1:Y:S01]  /*1d10*/  LDCU UR4, c[0x0][0x3a8] ;  /* 0x00007500ff0477ac */ /* 0x000e620008000800 */
[----:B0-----:R-:W-:-:S05]  /*1d20*/  IMAD.WIDE.U32 R6, R4, 0x4, R6 ;  /* 0x0000000404067825 */ /* 0x001fca00078e0006 */
[----:B------:R-:W2:Y:S01]  /*1d30*/  LDG.E R5, desc[UR8][R6.64] ;  /* 0x0000000806057981 */ /* 0x000ea2000c1e1900 */
[----:B------:R-:W-:Y:S01]  /*1d40*/  IMAD.MOV.U32 R13, RZ, RZ, R4 ;  /* 0x000000ffff0d7224 */ /* 0x000fe200078e0004 */
[----:B-1----:R-:W-:Y:S01]  /*1d50*/  MOV R3, UR4 ;  /* 0x0000000400037c02 */ /* 0x002fe20008000f00 */
[----:B------:R-:W-:Y:S01]  /*1d60*/  BSSY.RECONVERGENT B0, `(.L_x_29) ;  /* 0x0000027000007945 */ /* 0x000fe20003800200 */
[----:B------:R-:W-:-:S04]  /*1d70*/  IADD3 R4, PT, PT, R4, 0x1, RZ ;  /* 0x0000000104047810 */ /* 0x000fc80007ffe0ff */
[----:B------:R-:W-:Y:S02]  /*1d80*/  ISETP.NE.AND P0, PT, R4, R3, PT ;  /* 0x000000030400720c */ /* 0x000fe40003f05270 */
[----:B--2---:R-:W-:-:S13]  /*1d90*/  ISETP.GE.AND P1, PT, R0, R5, PT ;  /* 0x000000050000720c */ /* 0x004fda0003f26270 */
[----:B------:R-:W-:Y:S05]  /*1da0*/  @P1 BRA `(.L_x_30) ;  /* 0x0000000000881947 */ /* 0x000fea0003800000 */
[----:B------:R-:W2:Y:S01]  /*1db0*/  LDG.E R5, desc[UR8][R6.64+-0x4] ;  /* 0xfffffc0806057981 */ /* 0x000ea2000c1e1900 */
[----:B------:R-:W0:Y:S02]  /*1dc0*/  LDC.64 R10, c[0x0][0x3d0] ;  /* 0x0000f400ff0a7b82 */ /* 0x000e240000000a00 */
[----:B0-----:R-:W-:Y:S01]  /*1dd0*/  IMAD.WIDE.U32 R10, R13, 0x4, R10 ;  /* 0x000000040d0a7825 */ /* 0x001fe200078e000a */
[----:B--2---:R-:W-:-:S13]  /*1de0*/  ISETP.GE.AND P1, PT, R5, 0x1, PT ;  /* 0x000000010500780c */ /* 0x004fda0003f26270 */
[----:B------:R-:W-:Y:S05]  /*1df0*/  @!P1 BRA `(.L_x_31) ;  /* 0x0000000000449947 */ /* 0x000fea0003800000 */
[----:B------:R-:W-:-:S05]  /*1e00*/  UMOV UR4, URZ ;  /* 0x000000ff00047c82 */ /* 0x000fca0008000000 */
.L_x_32:
[----:B------:R-:W2:Y:S01]  /*1e10*/  LDG.E R16, desc[UR8][R10.64] ;  /* 0x000000080a107981 */ /* 0x000ea2000c1e1900 */
[----:B------:R-:W0:Y:S01]  /*1e20*/  LDC.64 R12, c[0x0][0x3c8] ;  /* 0x0000f200ff0c7b82 */ /* 0x000e220000000a00 */
[----:B------:R-:W-:-:S07]  /*1e30*/  IMAD R5, R0, R5, R0 ;  /* 0x0000000500057224 */ /* 0x000fce00078e0200 */
[----:B------:R-:W1:Y:S08]  /*1e40*/  LDC.64 R14, c[0x0][0x3a0] ;  /* 0x0000e800ff0e7b82 */ /* 0x000e700000000a00 */
[----:B------:R-:W3:Y:S01]  /*1e50*/  LDC.64 R18, c[0x0][0x3c0] ;  /* 0x0000f000ff127b82 */ /* 0x000ee20000000a00 */
[----:B--2---:R-:W-:-:S05]  /*1e60*/  IADD3 R5, PT, PT, R5, UR4, R16 ;  /* 0x0000000405057c10 */ /* 0x004fca000fffe010 */
[----:B0-----:R-:W-:-:S04]  /*1e70*/  IMAD.WIDE R12, R5, 0x8, R12 ;  /* 0x00000008050c7825 */ /* 0x001fc800078e020c */
[----:B-1----:R-:W-:Y:S02]  /*1e80*/  IMAD.WIDE R14, R5, 0x8, R14 ;  /* 0x00000008050e7825 */ /* 0x002fe400078e020e */
[----:B------:R-:W3:Y:S04]  /*1e90*/  LDG.E.64 R12, desc[UR8][R12.64] ;  /* 0x000000080c0c7981 */ /* 0x000ee8000c1e1b00 */
[----:B------:R-:W3:Y:S02]  /*1ea0*/  LDG.E.64 R16, desc[UR8][R14.64] ;  /* 0x000000080e107981 */ /* 0x000ee4000c1e1b00 */
[----:B---3--:R-:W-:-:S07]  /*1eb0*/  DFMA R16, R12, R18, R16 ;  /* 0x000000120c10722b */ /* 0x008fce0000000010 */
[----:B------:R0:W-:Y:S04]  /*1ec0*/  STG.E.64 desc[UR8][R14.64], R16 ;  /* 0x000000100e007986 */ /* 0x0001e8000c101b08 */
[----:B------:R-:W2:Y:S01]  /*1ed0*/  LDG.E R5, desc[UR8][R6.64+-0x4] ;  /* 0xfffffc0806057981 */ /* 0x000ea2000c1e1900 */
[----:B------:R-:W-:-:S06]  /*1ee0*/  UIADD3 UR4, UPT, UPT, UR4, 0x1, URZ ;  /* 0x0000000104047890 */ /* 0x000fcc000fffe0ff */
[----:B--2---:R-:W-:-:S13]  /*1ef0*/  ISETP.LE.AND P1, PT, R5, UR4, PT ;  /* 0x0000000405007c0c */ /* 0x004fda000bf23270 */
[----:B0-----:R-:W-:Y:S05]  /*1f00*/  @!P1 BRA `(.L_x_32) ;  /* 0xfffffffc00c09947 */ /* 0x001fea000383ffff */
.L_x_31:
[----:B------:R-:W2:Y:S01]  /*1f10*/  LDG.E R10, desc[UR8][R10.64] ;  /* 0x000000080a0a7981 */ /* 0x000ea2000c1e1900 */
[----:B------:R-:W0:Y:S01]  /*1f20*/  LDC.64 R6, c[0x0][0x3c8] ;  /* 0x0000f200ff067b82 */ /* 0x000e220000000a00 */
[----:B------:R-:W-:-:S07]  /*1f30*/  IMAD R14, R0, R5, R0 ;  /* 0x00000005000e7224 */ /* 0x000fce00078e0200 */
[----:B------:R-:W1:Y:S08]  /*1f40*/  LDC.64 R12, c[0x0][0x3a0] ;  /* 0x0000e800ff0c7b82 */ /* 0x000e700000000a00 */
[----:B------:R-:W3:Y:S01]  /*1f50*/  LDC.64 R16, c[0x0][0x3c0] ;  /* 0x0000f000ff107b82 */ /* 0x000ee20000000a00 */
[----:B--2---:R-:W-:-:S05]  /*1f60*/  IADD3 R5, PT, PT, R14, R5, R10 ;  /* 0x000000050e057210 */ /* 0x004fca0007ffe00a */
[----:B0-----:R-:W-:-:S04]  /*1f70*/  IMAD.WIDE R6, R5, 0x8, R6 ;  /* 0x0000000805067825 */ /* 0x001fc800078e0206 */
[----:B-1----:R-:W-:Y:S02]  /*1f80*/  IMAD.WIDE R12, R5, 0x8, R12 ;  /* 0x00000008050c7825 */ /* 0x002fe400078e020c */
[----:B------:R-:W3:Y:S04]  /*1f90*/  LDG.E.64 R6, desc[UR8][R6.64] ;  /* 0x0000000806067981 */ /* 0x000ee8000c1e1b00 */
[----:B------:R-:W3:Y:S02]  /*1fa0*/  LDG.E.64 R14, desc[UR8][R12.64] ;  /* 0x000000080c0e7981 */ /* 0x000ee4000c1e1b00 */
[----:B---3--:R-:W-:-:S07]  /*1fb0*/  DFMA R14, R6, R16, R14 ;  /* 0x00000010060e722b */ /* 0x008fce000000000e */
[----:B------:R0:W-:Y:S04]  /*1fc0*/  STG.E.64 desc[UR8][R12.64], R14 ;  /* 0x0000000e0c007986 */ /* 0x0001e8000c101b08 */
.L_x_30:
[----:B------:R-:W-:Y:S05]  /*1fd0*/  BSYNC.RECONVERGENT B0 ;  /* 0x0000000000007941 */ /* 0x000fea0003800200 */
.L_x_29:
[----:B------:R-:W-:Y:S06]  /*1fe0*/  BAR.SYNC.DEFER_BLOCKING 0x0 ;  /* 0x0000000000007b1d */ /* 0x000fec0000010000 */
[----:B------:R-:W-:Y:S05]  /*1ff0*/  @P0 BRA `(.L_x_33) ;  /* 0xfffffffc00400947 */ /* 0x000fea000383ffff */
.L_x_28:
[----:B------:R-:W-:Y:S01]  /*2000*/  BAR.SYNC.DEFER_BLOCKING 0x0 ;  /* 0x0000000000007b1d */ /* 0x000fe20000010000 */
[----:B------:R-:W-:-:S13]  /*2010*/  ISETP.GE.AND P0, PT, R3, 0x2, PT ;  /* 0x000000020300780c */ /* 0x000fda0003f06270 */
[----:B------:R-:W-:Y:S05]  /*2020*/  @!P0 BRA `(.L_x_34) ;  /* 0x00000004003c8947 */ /* 0x000fea0003800000 */
[----:B------:R-:W-:-:S07]  /*2030*/  IMAD.MOV.U32 R3, RZ, RZ, 0x1 ;  /* 0x00000001ff037424 */ /* 0x000fce00078e00ff */
.L_x_39:
[----:B0-----:R-:W0:Y:S01]  /*2040*/  LDC.64 R4, c[0x0][0x3b0] ;  /* 0x0000ec00ff047b82 */ /* 0x001e220000000a00 */
[----:B-1----:R-:W1:Y:S01]  /*2050*/  LDCU UR4, c[0x0][0x3a8] ;  /* 0x00007500ff0477ac */ /* 0x002e620008000800 */
[----:B0-----:R-:W-:-:S05]  /*2060*/  IMAD.WIDE.U32 R4, R3, 0x4, R4 ;  /* 0x0000000403047825 */ /* 0x001fca00078e0004 */
[----:B------:R-:W2:Y:S01]  /*2070*/  LDG.E R7, desc[UR8][R4.64] ;  /* 0x0000000804077981 */ /* 0x000ea2000c1e1900 */
[----:B------:R-:W-:Y:S01]  /*2080*/  MOV R15, R3 ;  /* 0x00000003000f7202 */ /* 0x000fe20000000f00 */
[----:B------:R-:W-:Y:S01]  /*2090*/  BSSY.RECONVERGENT B0, `(.L_x_35) ;  /* 0x0000047000007945 */ /* 0x000fe20003800200 */
[----:B------:R-:W-:-:S04]  /*20a0*/  IADD3 R3, PT, PT, R3, 0x1, RZ ;  /* 0x0000000103037810 */ /* 0x000fc80007ffe0ff */
[----:B-1----:R-:W-:Y:S02]  /*20b0*/  ISETP.NE.AND P0, PT, R3, UR4, PT ;  /* 0x0000000403007c0c */ /* 0x002fe4000bf05270 */
[----:B--2---:R-:W-:-:S13]  /*20c0*/  ISETP.GE.AND P1, PT, R0, R7, PT ;  /* 0x000000070000720c */ /* 0x004fda0003f26270 */
[----:B------:R-:W-:Y:S05]  /*20d0*/  @P1 BRA `(.L_x_36) ;  /* 0x0000000400081947 */ /* 0x000fea0003800000 */
[----:B------:R-:W2:Y:S01]  /*20e0*/  LDG.E R13, desc[UR8][R4.64+-0x4] ;  /* 0xfffffc08040d7981 */ /* 0x000ea2000c1e1900 */
[----:B------:R-:W0:Y:S08]  /*20f0*/  LDC.64 R10, c[0x0][0x398] ;  /* 0x0000e600ff0a7b82 */ /* 0x000e300000000a00 */
[----:B------:R-:W1:Y:S01]  /*2100*/  LDC.64 R6, c[0x0][0x3d0] ;  /* 0x0000f400ff067b82 */ /* 0x000e620000000a00 */
[----:B0-----:R-:W-:-:S04]  /*2110*/  IMAD.WIDE.U32 R10, R15, 0x4, R10 ;  /* 0x000000040f0a7825 */ /* 0x001fc800078e000a */
[----:B-1----:R-:W-:Y:S01]  /*2120*/  IMAD.WIDE.U32 R6, R15, 0x4, R6 ;  /* 0x000000040f067825 */ /* 0x002fe200078e0006 */
[----:B--2---:R-:W-:-:S13]  /*2130*/  ISETP.GE.AND P1, PT, R13, 0x1, PT ;  /* 0x000000010d00780c */ /* 0x004fda0003f26270 */
[----:B------:R-:W-:Y:S05]  /*2140*/  @!P1 BRA `(.L_x_37) ;  /* 0x00000000008c9947 */ /* 0x000fea0003800000 */
[----:B------:R-:W0:Y:S01]  /*2150*/  LDCU.64 UR10, c[0x0][0x3b8] ;  /* 0x00007700ff0a77ac */ /* 0x000e220008000a00 */
[----:B------:R-:W-:-:S05]  /*2160*/  UMOV UR4, URZ ;  /* 0x000000ff00047c82 */ /* 0x000fca0008000000 */
.L_x_38:
[----:B------:R-:W2:Y:S01]  /*2170*/  LDG.E R19, desc[UR8][R10.64] ;  /* 0x000000080a137981 */ /* 0x000ea2000c1e1900 */
[----:B------:R-:W1:Y:S03]  /*2180*/  LDC.64 R16, c[0x0][0x390] ;  /* 0x0000e400ff107b82 */ /* 0x000e660000000a00 */
[----:B------:R-:W3:Y:S04]  /*2190*/  LDG.E R12, desc[UR8][R10.64+-0x4] ;  /* 0xfffffc080a0c7981 */ /* 0x000ee8000c1e1900 */
[----:B------:R-:W4:Y:S01]  /*21a0*/  LDG.E R20, desc[UR8][R6.64] ;  /* 0x0000000806147981 */ /* 0x000f22000c1e1900 */
[----:B------:R-:W5:Y:S01]  /*21b0*/  LDC.64 R14, c[0x0][0x388] ;  /* 0x0000e200ff0e7b82 */ /* 0x000f620000000a00 */
[----:B--2---:R-:W-:-:S04]  /*21c0*/  IMAD.IADD R19, R0, 0x1, R19 ;  /* 0x0000000100137824 */ /* 0x004fc800078e0213 */
[----:B-1----:R-:W-:Y:S01]  /*21d0*/  IMAD.WIDE R16, R19, 0x8, R16 ;  /* 0x0000000813107825 */ /* 0x002fe200078e0210 */
[----:B---3--:R-:W-:-:S05]  /*21e0*/  IADD3 R19, PT, PT, R12, UR4, RZ ;  /* 0x000000040c137c10 */ /* 0x008fca000fffe0ff */
[----:B------:R-:W0:Y:S01]  /*21f0*/  LDG.E.64 R16, desc[UR8][R16.64] ;  /* 0x0000000810107981 */ /* 0x000e22000c1e1b00 */
[----:B-----5:R-:W-:Y:S02]  /*2200*/  IMAD.WIDE R18, R19, 0x8, R14 ;  /* 0x0000000813127825 */ /* 0x020fe400078e020e */
[----:B------:R-:W1:Y:S04]  /*2210*/  LDC.64 R14, c[0x0][0x3c8] ;  /* 0x0000f200ff0e7b82 */ /* 0x000e680000000a00 */
[----:B------:R-:W2:Y:S01]  /*2220*/  LDG.E.64 R18, desc[UR8][R18.64] ;  /* 0x0000000812127981 */ /* 0x000ea2000c1e1b00 */
[----:B------:R-:W-:-:S05]  /*2230*/  IMAD R21, R0, R13, R0 ;  /* 0x0000000d00157224 */ /* 0x000fca00078e0200 */
[----:B----4-:R-:W-:-:S05]  /*2240*/  IADD3 R21, PT, PT, R21, UR4, R20 ;  /* 0x0000000415157c10 */ /* 0x010fca000fffe014 */
[----:B-1----:R-:W-:Y:S01]  /*2250*/  IMAD.WIDE R20, R21, 0x8, R14 ;  /* 0x0000000815147825 */ /* 0x002fe200078e020e */
[----:B0-----:R-:W-:Y:S01]  /*2260*/  DMUL R12, R16, UR10 ;  /* 0x0000000a100c7c28 */ /* 0x001fe20008000000 */
[----:B------:R-:W0:Y:S07]  /*2270*/  LDC.64 R16, c[0x0][0x3a0] ;  /* 0x0000e800ff107b82 */ /* 0x000e2e0000000a00 */
[----:B--2---:R-:W-:-:S07]  /*2280*/  DMUL R12, R12, R18 ;  /* 0x000000120c0c7228 */ /* 0x004fce0000000000 */
[----:B------:R1:W-:Y:S04]  /*2290*/  STG.E.64 desc[UR8][R20.64], R12 ;  /* 0x0000000c14007986 */ /* 0x0003e8000c101b08 */
[----:B------:R-:W2:Y:S04]  /*22a0*/  LDG.E R23, desc[UR8][R4.64+-0x4] ;  /* 0xfffffc0804177981 */ /* 0x000ea8000c1e1900 */
[----:B------:R-:W3:Y:S01]  /*22b0*/  LDG.E R22, desc[UR8][R6.64] ;  /* 0x0000000806167981 */ /* 0x000ee2000c1e1900 */
[----:B--2---:R-:W-:-:S05]  /*22c0*/  IMAD R23, R0, R23, R0 ;  /* 0x0000001700177224 */ /* 0x004fca00078e0200 */
[----:B---3--:R-:W-:-:S05]  /*22d0*/  IADD3 R23, PT, PT, R23, UR4, R22 ;  /* 0x0000000417177c10 */ /* 0x008fca000fffe016 */
[----:B------:R-:W-:-:S04]  /*22e0*/  IMAD.WIDE R14, R23, 0x8, R14 ;  /* 0x00000008170e7825 */ /* 0x000fc800078e020e */
[----:B0-----:R-:W-:Y:S02]  /*22f0*/  IMAD.WIDE R16, R23, 0x8, R16 ;  /* 0x0000000817107825 */ /* 0x001fe400078e0210 */
[----:B------:R-:W2:Y:S04]  /*2300*/  LDG.E.64 R14, desc[UR8][R14.64] ;  /* 0x000000080e0e7981 */ /* 0x000ea8000c1e1b00 */
[----:B------:R-:W2:Y:S02]  /*2310*/  LDG.E.64 R18, desc[UR8][R16.64] ;  /* 0x0000000810127981 */ /* 0x000ea4000c1e1b00 */
[----:B--2---:R-:W-:-:S07]  /*2320*/  DADD R18, R14, R18 ;  /* 0x000000000e127229 */ /* 0x004fce0000000012 */
[----:B------:R2:W-:Y:S04]  /*2330*/  STG.E.64 desc[UR8][R16.64], R18 ;  /* 0x0000001210007986 */ /* 0x0005e8000c101b08 */
[----:B-1----:R-:W3:Y:S01]  /*2340*/  LDG.E R13, desc[UR8][R4.64+-0x4] ;  /* 0xfffffc08040d7981 */ /* 0x002ee2000c1e1900 */
[----:B------:R-:W-:-:S06]  /*2350*/  UIADD3 UR4, UPT, UPT, UR4, 0x1, URZ ;  /* 0x0000000104047890 */ /* 0x000fcc000fffe0ff */
[----:B---3--:R-:W-:-:S13]  /*2360*/  ISETP.LE.AND P1, PT, R13, UR4, PT ;  /* 0x000000040d007c0c */ /* 0x008fda000bf23270 */
[----:B--2---:R-:W-:Y:S05]  /*2370*/  @!P1 BRA `(.L_x_38) ;  /* 0xfffffffc007c9947 */ /* 0x004fea000383ffff */
.L_x_37:
[----:B------:R-:W2:Y:S01]  /*2380*/  LDG.E R11, desc[UR8][R10.64] ;  /* 0x000000080a0b7981 */ /* 0x000ea2000c1e1900 */
[----:B------:R-:W0:Y:S01]  /*2390*/  LDC.64 R16, c[0x0][0x390] ;  /* 0x0000e400ff107b82 */ /* 0x000e220000000a00 */
[----:B------:R-:W1:Y:S02]  /*23a0*/  LDCU.64 UR10, c[0x0][0x3b8] ;  /* 0x00007700ff0a77ac */ /* 0x000e640008000a00 */
[----:B------:R-:W3:Y:S01]  /*23b0*/  LDG.E R12, desc[UR8][R6.64] ;  /* 0x00000008060c7981 */ /* 0x000ee2000c1e1900 */
[----:B--2---:R-:W-:-:S05]  /*23c0*/  IADD3 R15, PT, PT, R0, R11, RZ ;  /* 0x0000000b000f7210 */ /* 0x004fca0007ffe0ff */
[----:B0-----:R-:W-:Y:S02]  /*23d0*/  IMAD.WIDE R16, R15, 0x8, R16 ;  /* 0x000000080f107825 */ /* 0x001fe400078e0210 */
[----:B------:R-:W0:Y:S04]  /*23e0*/  LDC.64 R14, c[0x0][0x3c8] ;  /* 0x0000f200ff0e7b82 */ /* 0x000e280000000a00 */
[----:B------:R-:W1:Y:S01]  /*23f0*/  LDG.E.64 R16, desc[UR8][R16.64] ;  /* 0x0000000810107981 */ /* 0x000e62000c1e1b00 */
[----:B------:R-:W-:-:S05]  /*2400*/  IMAD R19, R0, R13, R0 ;  /* 0x0000000d00137224 */ /* 0x000fca00078e0200 */
[----:B---3--:R-:W-:-:S05]  /*2410*/  IADD3 R19, PT, PT, R19, R13, R12 ;  /* 0x0000000d13137210 */ /* 0x008fca0007ffe00c */
[----:B0-----:R-:W-:Y:S02]  /*2420*/  IMAD.WIDE R10, R19, 0x8, R14 ;  /* 0x00000008130a7825 */ /* 0x001fe400078e020e */
[----:B------:R-:W0:Y:S01]  /*2430*/  LDC.64 R18, c[0x0][0x3a0] ;  /* 0x0000e800ff127b82 */ /* 0x000e220000000a00 */
[----:B-1----:R-:W-:-:S07]  /*2440*/  DMUL R12, R16, UR10 ;  /* 0x0000000a100c7c28 */ /* 0x002fce0008000000 */
[----:B------:R1:W-:Y:S04]  /*2450*/  STG.E.64 desc[UR8][R10.64], R12 ;  /* 0x0000000c0a007986 */ /* 0x0003e8000c101b08 */
[----:B------:R-:W2:Y:S04]  /*2460*/  LDG.E R5, desc[UR8][R4.64+-0x4] ;  /* 0xfffffc0804057981 */ /* 0x000ea8000c1e1900 */
[----:B------:R-:W3:Y:S01]  /*2470*/  LDG.E R20, desc[UR8][R6.64] ;  /* 0x0000000806147981 */ /* 0x000ee2000c1e1900 */
[----:B--2---:R-:W-:-:S05]  /*2480*/  IMAD R16, R0, R5, R0 ;  /* 0x0000000500107224 */ /* 0x004fca00078e0200 */
[----:B---3--:R-:W-:-:S05]  /*2490*/  IADD3 R17, PT, PT, R16, R5, R20 ;  /* 0x0000000510117210 */ /* 0x008fca0007ffe014 */
[----:B------:R-:W-:-:S04]  /*24a0*/  IMAD.WIDE R14, R17, 0x8, R14 ;  /* 0x00000008110e7825 */ /* 0x000fc800078e020e */
[----:B0-----:R-:W-:Y:S02]  /*24b0*/  IMAD.WIDE R16, R17, 0x8, R18 ;  /* 0x0000000811107825 */ /* 0x001fe400078e0212 */
[----:B------:R-:W2:Y:S04]  /*24c0*/  LDG.E.64 R14, desc[UR8][R14.64] ;  /* 0x000000080e0e7981 */ /* 0x000ea8000c1e1b00 */
[----:B------:R-:W2:Y:S02]  /*24d0*/  LDG.E.64 R18, desc[UR8][R16.64] ;  /* 0x0000000810127981 */ /* 0x000ea4000c1e1b00 */
[----:B--2---:R-:W-:-:S07]  /*24e0*/  DADD R18, R14, R18 ;  /* 0x000000000e127229 */ /* 0x004fce0000000012 */
[----:B------:R1:W-:Y:S04]  /*24f0*/  STG.E.64 desc[UR8][R16.64], R18 ;  /* 0x0000001210007986 */ /* 0x0003e8000c101b08 */
.L_x_36:
[----:B------:R-:W-:Y:S05]  /*2500*/  BSYNC.RECONVERGENT B0 ;  /* 0x0000000000007941 */ /* 0x000fea0003800200 */
.L_x_35:
[----:B------:R-:W-:Y:S05]  /*2510*/  @P0 BRA `(.L_x_39) ;  /* 0xfffffff800c80947 */ /* 0x000fea000383ffff */
.L_x_34:
[----:B------:R-:W-:Y:S05]  /*2520*/  @P3 BRA `(.L_x_40) ;  /* 0xffffffd800f43947 */ /* 0x000fea000383ffff */
[----:B------:R-:W-:Y:S05]  /*2530*/  EXIT ;  /* 0x000000000000794d */ /* 0x000fea0003800000 */
        .weak           $__internal_0_$__cuda_sm20_rcp_rn_f32_slowpath
        .type           $__internal_0_$__cuda_sm20_rcp_rn_f32_slowpath,@function
        .size           $__internal_0_$__cuda_sm20_rcp_rn_f32_slowpath,(.L_x_94 - $__internal_0_$__cuda_sm20_rcp_rn_f32_slowpath)
$__internal_0_$__cuda_sm20_rcp_rn_f32_slowpath:
[----:B------:R-:W-:Y:S01]  /*2540*/  IMAD.SHL.U32 R4, R13, 0x2, RZ ;  /* 0x000000020d047824 */ /* 0x000fe200078e00ff */
[----:B------:R-:W-:Y:S04]  /*2550*/  BSSY.RECONVERGENT B2, `(.L_x_41) ;  /* 0x0000031000027945 */ /* 0x000fe80003800200 */
[----:B------:R-:W-:Y:S02]  /*2560*/  SHF.R.U32.HI R15, RZ, 0x18, R4 ;  /* 0x00000018ff0f7819 */ /* 0x000fe40000011604 */
[----:B------:R-:W-:Y:S02]  /*2570*/  MOV R4, R13 ;  /* 0x0000000d00047202 */ /* 0x000fe40000000f00 */
[----:B------:R-:W-:-:S13]  /*2580*/  ISETP.NE.U32.AND P0, PT, R15, RZ, PT ;  /* 0x000000ff0f00720c */ /* 0x000fda0003f05070 */
[----:B------:R-:W-:Y:S05]  /*2590*/  @P0 BRA `(.L_x_42) ;  /* 0x0000000000280947 */ /* 0x000fea0003800000 */
[----:B------:R-:W-:-:S04]  /*25a0*/  SHF.L.U32 R5, R4, 0x1, RZ ;  /* 0x0000000104057819 */ /* 0x000fc800000006ff */
[----:B------:R-:W-:-:S13]  /*25b0*/  ISETP.NE.AND P0, PT, R5, RZ, PT ;  /* 0x000000ff0500720c */ /* 0x000fda0003f05270 */
[----:B------:R-:W-:Y:S01]  /*25c0*/  @P0 FFMA R12, R4, 1.84467440737095516160e+19, RZ ;  /* 0x5f800000040c0823 */ /* 0x000fe200000000ff */
[----:B------:R-:W-:Y:S08]  /*25d0*/  @!P0 MUFU.RCP R11, R4 ;  /* 0x00000004000b8308 */ /* 0x000ff00000001000 */
[----:B------:R-:W0:Y:S02]  /*25e0*/  @P0 MUFU.RCP R5, R12 ;  /* 0x0000000c00050308 */ /* 0x000e240000001000 */
[----:B0-----:R-:W-:-:S04]  /*25f0*/  @P0 FFMA R13, R12, R5, -1 ;  /* 0xbf8000000c0d0423 */ /* 0x001fc80000000005 */
[----:B------:R-:W-:-:S04]  /*2600*/  @P0 FADD.FTZ R14, -R13, -RZ ;  /* 0x800000ff0d0e0221 */ /* 0x000fc80000010100 */
[----:B------:R-:W-:-:S04]  /*2610*/  @P0 FFMA R5, R5, R14, R5 ;  /* 0x0000000e05050223 */ /* 0x000fc80000000005 */
[----:B------:R-:W-:Y:S01]  /*2620*/  @P0 FFMA R11, R5, 1.84467440737095516160e+19, RZ ;  /* 0x5f800000050b0823 */ /* 0x000fe200000000ff */
[----:B------:R-:W-:Y:S06]  /*2630*/  BRA `(.L_x_43) ;  /* 0x0000000000887947 */ /* 0x000fec0003800000 */
.L_x_42:
[----:B------:R-:W-:-:S05]  /*2640*/  VIADD R17, R15, 0xffffff03 ;  /* 0xffffff030f117836 */ /* 0x000fca0000000000 */
[----:B------:R-:W-:-:S13]  /*2650*/  ISETP.GT.U32.AND P0, PT, R17, 0x1, PT ;  /* 0x000000011100780c */ /* 0x000fda0003f04070 */
[----:B------:R-:W-:Y:S05]  /*2660*/  @P0 BRA `(.L_x_44) ;  /* 0x0000000000780947 */ /* 0x000fea0003800000 */
[----:B------:R-:W-:Y:S01]  /*2670*/  LOP3.LUT R5, R4, 0x7fffff, RZ, 0xc0, !PT ;  /* 0x007fffff04057812 */ /* 0x000fe200078ec0ff */
[----:B------:R-:W-:-:S03]  /*2680*/  HFMA2 R14, -RZ, RZ, 0, 1.78813934326171875e-07 ;  /* 0x00000003ff0e7431 */ /* 0x000fc600000001ff */
[----:B------:R-:W-:-:S04]  /*2690*/  LOP3.LUT R5, R5, 0x3f800000, RZ, 0xfc, !PT ;  /* 0x3f80000005057812 */ /* 0x000fc800078efcff */
[----:B------:R-:W0:Y:S01]  /*26a0*/  MUFU.RCP R12, R5 ;  /* 0x00000005000c7308 */ /* 0x000e220000001000 */
[----:B------:R-:W-:Y:S01]  /*26b0*/  SHF.L.U32 R14, R14, R17, RZ ;  /* 0x000000110e0e7219 */ /* 0x000fe200000006ff */
[----:B0-----:R-:W-:-:S04]  /*26c0*/  FFMA R11, R5, R12, -1 ;  /* 0xbf800000050b7423 */ /* 0x001fc8000000000c */
[----:B------:R-:W-:-:S04]  /*26d0*/  FADD.FTZ R11, -R11, -RZ ;  /* 0x800000ff0b0b7221 */ /* 0x000fc80000010100 */
[CCC-:B------:R-:W-:Y:S01]  /*26e0*/  FFMA.RM R13, R12.reuse, R11.reuse, R12.reuse ;  /* 0x0000000b0c0d7223 */ /* 0x1c0fe2000000400c */
[----:B------:R-:W-:-:S04]  /*26f0*/  FFMA.RP R12, R12, R11, R12 ;  /* 0x0000000b0c0c7223 */ /* 0x000fc8000000800c */
[C---:B------:R-:W-:Y:S02]  /*2700*/  LOP3.LUT R11, R13.reuse, 0x7fffff, RZ, 0xc0, !PT ;  /* 0x007fffff0d0b7812 */ /* 0x040fe400078ec0ff */
[----:B------:R-:W-:Y:S02]  /*2710*/  FSETP.NEU.FTZ.AND P0, PT, R13, R12, PT ;  /* 0x0000000c0d00720b */ /* 0x000fe40003f1d000 */
[----:B------:R-:W-:Y:S02]  /*2720*/  LOP3.LUT R11, R11, 0x800000, RZ, 0xfc, !PT ;  /* 0x008000000b0b7812 */ /* 0x000fe400078efcff */
[----:B------:R-:W-:Y:S02]  /*2730*/  SEL R12, RZ, 0xffffffff, !P0 ;  /* 0xffffffffff0c7807 */ /* 0x000fe40004000000 */
[----:B------:R-:W-:Y:S02]  /*2740*/  LOP3.LUT R14, R14, R11, RZ, 0xc0, !PT ;  /* 0x0000000b0e0e7212 */ /* 0x000fe400078ec0ff */
[----:B------:R-:W-:-:S02]  /*2750*/  IADD3 R12, PT, PT, -R12, RZ, RZ ;  /* 0x000000ff0c0c7210 */ /* 0x000fc40007ffe1ff */
[-C--:B------:R-:W-:Y:S02]  /*2760*/  SHF.R.U32.HI R14, RZ, R17.reuse, R14 ;  /* 0x00000011ff0e7219 */ /* 0x080fe4000001160e */
[----:B------:R-:W-:Y:S02]  /*2770*/  LOP3.LUT P1, RZ, R12, R17, R11, 0xf8, !PT ;  /* 0x000000110cff7212 */ /* 0x000fe4000782f80b */
[C---:B------:R-:W-:Y:S02]  /*2780*/  LOP3.LUT P0, RZ, R14.reuse, 0x1, RZ, 0xc0, !PT ;  /* 0x000000010eff7812 */ /* 0x040fe4000780c0ff */
[----:B------:R-:W-:Y:S02]  /*2790*/  LOP3.LUT P2, RZ, R14, 0x2, RZ, 0xc0, !PT ;  /* 0x000000020eff7812 */ /* 0x000fe4000784c0ff */
[----:B------:R-:W-:Y:S02]  /*27a0*/  IADD3 R12, PT, PT, R15, -0xfc, RZ ;  /* 0xffffff040f0c7810 */ /* 0x000fe40007ffe0ff */
[----:B------:R-:W-:-:S02]  /*27b0*/  PLOP3.LUT P0, PT, P0, P1, P2, 0xe0, 0x0 ;  /* 0x000000000000781c */ /* 0x000fc40000703c20 */
[----:B------:R-:W-:Y:S02]  /*27c0*/  LOP3.LUT P1, RZ, R4, 0x7fffff, RZ, 0xc0, !PT ;  /* 0x007fffff04ff7812 */ /* 0x000fe4000782c0ff */
[----:B------:R-:W-:Y:S02]  /*27d0*/  SEL R5, RZ, 0x1, !P0 ;  /* 0x00000001ff057807 */ /* 0x000fe40004000000 */
[----:B------:R-:W-:-:S03]  /*27e0*/  SHF.R.U32.HI R11, RZ, R12, R11 ;  /* 0x0000000cff0b7219 */ /* 0x000fc6000001160b */
[----:B------:R-:W-:-:S05]  /*27f0*/  IMAD.MOV R5, RZ, RZ, -R5 ;  /* 0x000000ffff057224 */ /* 0x000fca00078e0a05 */
[----:B------:R-:W-:-:S13]  /*2800*/  ISETP.GE.AND P0, PT, R5, RZ, PT ;  /* 0x000000ff0500720c */ /* 0x000fda0003f06270 */
[----:B------:R-:W-:-:S05]  /*2810*/  @!P0 IADD3 R11, PT, PT, R11, 0x1, RZ ;  /* 0x000000010b0b8810 */ /* 0x000fca0007ffe0ff */
[----:B------:R-:W-:-:S05]  /*2820*/  @!P1 IMAD.SHL.U32 R11, R11, 0x2, RZ ;  /* 0x000000020b0b9824 */ /* 0x000fca00078e00ff */
[----:B------:R-:W-:Y:S01]  /*2830*/  LOP3.LUT R11, R11, 0x80000000, R4, 0xf8, !PT ;  /* 0x800000000b0b7812 */ /* 0x000fe200078ef804 */
[----:B------:R-:W-:Y:S06]  /*2840*/  BRA `(.L_x_43) ;  /* 0x0000000000047947 */ /* 0x000fec0003800000 */
.L_x_44:
[----:B------:R0:W1:Y:S02]  /*2850*/  MUFU.RCP R11, R4 ;  /* 0x00000004000b7308 */ /* 0x0000640000001000 */
.L_x_43:
[----:B------:R-:W-:Y:S05]  /*2860*/  BSYNC.RECONVERGENT B2 ;  /* 0x0000000000027941 */ /* 0x000fea0003800200 */
.L_x_41:
[----:B-1----:R-:W-:Y:S01]  /*2870*/  MOV R14, R11 ;  /* 0x0000000b000e7202 */ /* 0x002fe20000000f00 */
[----:B------:R-:W-:-:S04]  /*2880*/  HFMA2 R11, -RZ, RZ, 0, 0 ;  /* 0x00000000ff0b7431 */ /* 0x000fc800000001ff */
[----:B0-----:R-:W-:Y:S05]  /*2890*/  RET.REL.NODEC R10 `(_Z16gpu_naive_kernelPdS_S_PiS_iS0_ddS_S0_iii) ;  /* 0xffffffd40ad87950 */ /* 0x001fea0003c3ffff */
.L_x_45:
[----:B------:R-:W-:-:S00]  /*28a0*/  BRA `(.L_x_45) ;  /* 0xfffffffc00fc7947 */ /* 0x000fc0000383ffff */
[----:B------:R-:W-:-:S00]  /*28b0*/  NOP ;  /* 0x0000000000007918 */ /* 0x000fc00000000000 */
        /* <DEDUP_REMOVED lines=12> */
.L_x_94:


//--------------------- .text._Z19gpu_datatest_kernelPdS_S_PiS_iS0_ddS_S0_iii --------------------------
	.section	.text._Z19gpu_datatest_kernelPdS_S_PiS_iS0_ddS_S0_iii,"ax",@progbits
	.align	128
        .global         _Z19gpu_datatest_kernelPdS_S_PiS_iS0_ddS_S0_iii
        .type           _Z19gpu_datatest_kernelPdS_S_PiS_iS0_ddS_S0_iii,@function
        .size           _Z19gpu_datatest_kernelPdS_S_PiS_iS0_ddS_S0_iii,(.L_x_96 - _Z19gpu_datatest_kernelPdS_S_PiS_iS0_ddS_S0_iii)
        .other          _Z19gpu_datatest_kernelPdS_S_PiS_iS0_ddS_S0_iii,@"STO_CUDA_ENTRY STV_DEFAULT"
_Z19gpu_datatest_kernelPdS_S_PiS_iS0_ddS_S0_iii:
.text._Z19gpu_datatest_kernelPdS_S_PiS_iS0_ddS_S0_iii:
[----:B------:R-:W0:Y:S01]  /*0000*/  LDC R1, c[0x0][0x37c] ;  /* 0x0000df00ff017b82 */ /* 0x000e220000000800 */
[----:B------:R-:W1:Y:S01]  /*0010*/  LDCU UR36, c[0x0][0x3d8] ;  /* 0x00007b00ff2477ac */ /* 0x000e620008000800 */
[----:B0-----:R-:W-:Y:S01]  /*0020*/  VIADD R1, R1, 0xfffffff8 ;  /* 0xfffffff801017836 */ /* 0x001fe20000000000 */
[----:B------:R-:W0:Y:S04]  /*0030*/  LDCU UR38, c[0x0][0x2f8] ;  /* 0x00005f00ff2677ac */ /* 0x000e280008000800 */
[----:B------:R-:W-:Y:S01]  /*0040*/  R2UR UR4, R1 ;  /* 0x00000000010472ca */ /* 0x000fe200000e0000 */
[----:B------:R-:W2:Y:S01]  /*0050*/  LDCU UR39, c[0x0][0x2fc] ;  /* 0x00005f80ff2777ac */ /* 0x000ea20008000800 */
[----:B-1----:R-:W-:-:S06]  /*0060*/  UISETP.GE.AND UP0, UPT, UR36, 0x1, UPT ;  /* 0x000000012400788c */ /* 0x002fcc000bf06270 */
[----:B------:R-:W-:-:S13]  /*0070*/  PLOP3.LUT P0, PT, PT, PT, UP0, 0x80, 0x8 ;  /* 0x000000000008781c */ /* 0x000fda0003f0f008 */
[----:B0-2---:R-:W-:Y:S05]  /*0080*/  @!P0 EXIT ;  /* 0x000000000000894d */ /* 0x005fea0003800000 */
[----:B------:R-:W0:Y:S01]  /*0090*/  LDCU UR40, c[0x0][0x3dc] ;  /* 0x00007b80ff2877ac */ /* 0x000e220008000800 */
[----:B------:R-:W-:-:S04]  /*00a0*/  UIADD3 UR38, UP0, UPT, UR4, UR38, URZ ;  /* 0x0000002604267290 */ /* 0x000fc8000ff1e0ff */
[----:B------:R-:W-:Y:S02]  /*00b0*/  UIADD3.X UR39, UPT, UPT, URZ, UR39, URZ, UP0, !UPT ;  /* 0x00000027ff277290 */ /* 0x000fe400087fe4ff */
[----:B0-----:R-:W-:-:S09]  /*00c0*/  UISETP.GE.AND UP0, UPT, UR40, 0x1, UPT ;  /* 0x000000012800788c */ /* 0x001fd2000bf06270 */
[----:B------:R-:W-:Y:S05]  /*00d0*/  BRA.U !UP0, `(.L_x_46) ;  /* 0x0000001908a87547 */ /* 0x000fea000b800000 */
[----:B------:R-:W-:Y:S01]  /*00e0*/  IMAD.MOV.U32 R18, RZ, RZ, RZ ;  /* 0x000000ffff127224 */ /* 0x000fe200078e00ff */
[----:B------:R-:W-:Y:S02]  /*00f0*/  ULOP3.LUT UR41, UR40, 0xf, URZ, 0xc0, !UPT ;  /* 0x0000000f28297892 */ /* 0x000fe4000f8ec0ff */
[----:B------:R-:W-:Y:S02]  /*0100*/  ULOP3.LUT UR42, UR40, 0x7, URZ, 0xc0, !UPT ;  /* 0x00000007282a7892 */ /* 0x000fe4000f8ec0ff */
[----:B------:R-:W-:Y:S01]  /*0110*/  ULOP3.LUT UR43, UR40, 0x7ffffff0, URZ, 0xc0, !UPT ;  /* 0x7ffffff0282b7892 */ /* 0x000fe2000f8ec0ff */
[----:B------:R-:W0:Y:S01]  /*0120*/  LDCU.64 UR36, c[0x0][0x358] ;  /* 0x00006b00ff2477ac */ /* 0x000e220008000a00 */
[----:B------:R-:W-:-:S12]  /*0130*/  ULOP3.LUT UR40, UR40, 0x3, URZ, 0xc0, !UPT ;  /* 0x0000000328287892 */ /* 0x000fd8000f8ec0ff */
.L_x_84:
[----:B------:R-:W1:Y:S01]  /*0140*/  LDC R6, c[0x0][0x3e0] ;  /* 0x0000f800ff067b82 */ /* 0x000e620000000800 */
[----:B------:R-:W2:Y:S01]  /*0150*/  LDCU UR4, c[0x0][0x3dc] ;  /* 0x00007b80ff0477ac */ /* 0x000ea20008000800 */
[----:B------:R-:W-:Y:S01]  /*0160*/  ISETP.GE.AND P2, PT, R18, RZ, PT ;  /* 0x000000ff1200720c */ /* 0x000fe20003f46270 */
[----:B------:R-:W-:Y:S01]  /*0170*/  IMAD.MOV.U32 R22, RZ, RZ, RZ ;  /* 0x000000ffff167224 */ /* 0x000fe200078e00ff */
[----:B--2---:R-:W-:Y:S01]  /*0180*/  UISETP.GE.U32.AND UP0, UPT, UR4, 0x10, UPT ;  /* 0x000000100400788c */ /* 0x004fe2000bf06070 */
[----:B-1----:R-:W-:-:S04]  /*0190*/  IABS R5, R6 ;  /* 0x0000000600057213 */ /* 0x002fc80000000000 */
[----:B------:R-:W1:Y:S08]  /*01a0*/  I2F.RP R0, R5 ;  /* 0x0000000500007306 */ /* 0x000e700000209400 */
[----:B-1----:R-:W1:Y:S02]  /*01b0*/  MUFU.RCP R0, R0 ;  /* 0x0000000000007308 */ /* 0x002e640000001000 */
[----:B-1----:R-:W-:-:S06]  /*01c0*/  VIADD R2, R0, 0xffffffe ;  /* 0x0ffffffe00027836 */ /* 0x002fcc0000000000 */
[----:B------:R1:W2:Y:S02]  /*01d0*/  F2I.FTZ.U32.TRUNC.NTZ R3, R2 ;  /* 0x0000000200037305 */ /* 0x0002a4000021f000 */
[----:B-1----:R-:W-:Y:S01]  /*01e0*/  IMAD.MOV.U32 R2, RZ, RZ, RZ ;  /* 0x000000ffff027224 */ /* 0x002fe200078e00ff */
[----:B--2---:R-:W-:-:S05]  /*01f0*/  IADD3 R4, PT, PT, RZ, -R3, RZ ;  /* 0x80000003ff047210 */ /* 0x004fca0007ffe0ff */
[----:B------:R-:W-:Y:S01]  /*0200*/  IMAD R7, R4, R5, RZ ;  /* 0x0000000504077224 */ /* 0x000fe200078e02ff */
[----:B------:R-:W-:-:S03]  /*0210*/  IABS R4, R18 ;  /* 0x0000001200047213 */ /* 0x000fc60000000000 */
[----:B------:R-:W-:-:S06]  /*0220*/  IMAD.HI.U32 R3, R3, R7, R2 ;  /* 0x0000000703037227 */ /* 0x000fcc00078e0002 */
[----:B------:R-:W-:-:S04]  /*0230*/  IMAD.HI.U32 R3, R3, R4, RZ ;  /* 0x0000000403037227 */ /* 0x000fc800078e00ff */
[----:B------:R-:W-:-:S04]  /*0240*/  IMAD.MOV R3, RZ, RZ, -R3 ;  /* 0x000000ffff037224 */ /* 0x000fc800078e0a03 */
[----:B------:R-:W-:-:S05]  /*0250*/  IMAD R0, R5, R3, R4 ;  /* 0x0000000305007224 */ /* 0x000fca00078e0204 */
[----:B------:R-:W-:-:S13]  /*0260*/  ISETP.GT.U32.AND P0, PT, R5, R0, PT ;  /* 0x000000000500720c */ /* 0x000fda0003f04070 */
[----:B------:R-:W-:Y:S01]  /*0270*/  @!P0 IMAD.IADD R0, R0, 0x1, -R5 ;  /* 0x0000000100008824 */ /* 0x000fe200078e0a05 */
[----:B------:R-:W-:-:S04]  /*0280*/  ISETP.NE.AND P0, PT, R6, RZ, PT ;  /* 0x000000ff0600720c */ /* 0x000fc80003f05270 */
[----:B------:R-:W-:-:S13]  /*0290*/  ISETP.GT.U32.AND P1, PT, R5, R0, PT ;  /* 0x000000000500720c */ /* 0x000fda0003f24070 */
[----:B------:R-:W-:-:S05]  /*02a0*/  @!P1 IADD3 R0, PT, PT, R0, -R5, RZ ;  /* 0x8000000500009210 */ /* 0x000fca0007ffe0ff */
[----:B------:R-:W-:Y:S01]  /*02b0*/  @!P2 IMAD.MOV R0, RZ, RZ, -R0 ;  /* 0x000000ffff00a224 */ /* 0x000fe200078e0a00 */
[----:B------:R-:W-:-:S05]  /*02c0*/  @!P0 LOP3.LUT R0, RZ, R6, RZ, 0x33, !PT ;  /* 0x00000006ff008212 */ /* 0x000fca00078e33ff */
[----:B------:R-:W-:Y:S01]  /*02d0*/  IMAD R19, R0, UR4, RZ ;  /* 0x0000000400137c24 */ /* 0x000fe2000f8e02ff */
[----:B------:R-:W-:Y:S06]  /*02e0*/  BRA.U !UP0, `(.L_x_47) ;  /* 0x0000000908c07547 */ /* 0x000fec000b800000 */
[----:B------:R-:W1:Y:S01]  /*02f0*/  LDC.64 R2, c[0x0][0x380] ;  /* 0x0000e000ff027b82 */ /* 0x000e620000000a00 */
[----:B------:R-:W-:Y:S01]  /*0300*/  UIADD3 UR4, UPT, UPT, -UR43, URZ, URZ ;  /* 0x000000ff2b047290 */ /* 0x000fe2000fffe1ff */
[----:B------:R-:W-:Y:S05]  /*0310*/  BSSY.RECONVERGENT B6, `(.L_x_48) ;  /* 0x00000ac000067945 */ /* 0x000fea0003800200 */
[----:B------:R-:W-:Y:S02]  /*0320*/  IMAD.U32 R22, RZ, RZ, UR4 ;  /* 0x00000004ff167e24 */ /* 0x000fe4000f8e00ff */
[----:B-1----:R-:W-:-:S03]  /*0330*/  IMAD.WIDE.U32 R2, R19, 0x8, R2 ;  /* 0x0000000813027825 */ /* 0x002fc600078e0002 */
[----:B------:R-:W-:-:S04]  /*0340*/  IADD3 R16, P0, PT, R2, 0x40, RZ ;  /* 0x0000004002107810 */ /* 0x000fc80007f1e0ff */
[----:B------:R-:W-:-:S09]  /*0350*/  IADD3.X R17, PT, PT, RZ, R3, RZ, P0, !PT ;  /* 0x00000003ff117210 */ /* 0x000fd200007fe4ff */
.L_x_65:
[----:B0-----:R-:W2:Y:S01]  /*0360*/  LDG.E.64 R2, desc[UR36][R16.64+-0x40] ;  /* 0xffffc02410027981 */ /* 0x001ea2000c1e1b00 */
[----:B------:R-:W-:Y:S01]  /*0370*/  MOV R0, 0x10 ;  /* 0x0000001000007802 */ /* 0x000fe20000000f00 */
[----:B------:R-:W0:Y:S01]  /*0380*/  LDCU.64 UR4, c[0x4][URZ] ;  /* 0x01000000ff0477ac */ /* 0x000e220008000a00 */
[----:B------:R-:W-:Y:S01]  /*0390*/  IMAD.U32 R6, RZ, RZ, UR38 ;  /* 0x00000026ff067e24 */ /* 0x000fe2000f8e00ff */
[----:B------:R-:W-:Y:S01]  /*03a0*/  MOV R7, UR39 ;  /* 0x0000002700077c02 */ /* 0x000fe20008000f00 */
[----:B------:R1:W3:Y:S01]  /*03b0*/  LDC.64 R8, c[0x4][R0] ;  /* 0x0100000000087b82 */ /* 0x0002e20000000a00 */
[----:B0-----:R-:W-:Y:S02]  /*03c0*/  IMAD.U32 R4, RZ, RZ, UR4 ;  /* 0x00000004ff047e24 */ /* 0x001fe4000f8e00ff */
[----:B------:R-:W-:Y:S01]  /*03d0*/  IMAD.U32 R5, RZ, RZ, UR5 ;  /* 0x00000005ff057e24 */ /* 0x000fe2000f8e00ff */
[----:B--23--:R1:W-:Y:S06]  /*03e0*/  STL.64 [R1], R2 ;  /* 0x0000000201007387 */ /* 0x00c3ec0000100a00 */
[----:B------:R-:W-:-:S07]  /*03f0*/  LEPC R20, `(.L_x_49) ;  /* 0x000000001014794e */ /* 0x000fce0000000000 */
[----:B-1----:R-:W-:Y:S05]  /*0400*/  CALL.ABS.NOINC R8 ;  /* 0x0000000008007343 */ /* 0x002fea0003c00000 */
.L_x_49:
[----:B------:R-:W2:Y:S01]  /*0410*/  LDG.E.64 R8, desc[UR36][R16.64+-0x38] ;  /* 0xffffc82410087981 */ /* 0x000ea2000c1e1b00 */
        /* <DEDUP_REMOVED lines=10> */
.L_x_50:
[----:B------:R-:W2:Y:S01]  /*04c0*/  LDG.E.64 R8, desc[UR36][R16.64+-0x30] ;  /* 0xffffd02410087981 */ /* 0x000ea2000c1e1b00 */
[----:B------:R0:W1:Y:S01]  /*04d0*/  LDC.64 R10, c[0x4][R2] ;  /* 0x01000000020a7b82 */ /* 0x0000620000000a00 */
[----:B------:R-:W3:Y:S01]  /*04e0*/  LDCU.64 UR4, c[0x4][URZ] ;  /* 0x01000000ff0477ac */ /* 0x000ee20008000a00 */
[----:B------:R-:W-:Y:S01]  /*04f0*/  IMAD.U32 R6, RZ, RZ, UR38 ;  /* 0x00000026ff067e24 */ /* 0x000fe2000f8e00ff */
[----:B------:R-:W-:Y:S01]  /*0500*/  MOV R7, UR39 ;  /* 0x0000002700077c02 */ /* 0x000fe20008000f00 */
[----:B---3--:R-:W-:Y:S02]  /*0510*/  IMAD.U32 R4, RZ, RZ, UR4 ;  /* 0x00000004ff047e24 */ /* 0x008fe4000f8e00ff */
[----:B------:R-:W-:Y:S01]  /*0520*/  IMAD.U32 R5, RZ, RZ, UR5 ;  /* 0x00000005ff057e24 */ /* 0x000fe2000f8e00ff */
[----:B-12---:R0:W-:Y:S06]  /*0530*/  STL.64 [R1], R8 ;  /* 0x0000000801007387 */ /* 0x0061ec0000100a00 */
[----:B------:R-:W-:-:S07]  /*0540*/  LEPC R20, `(.L_x_51) ;  /* 0x000000001014794e */ /* 0x000fce0000000000 */
[----:B0-----:R-:W-:Y:S05]  /*0550*/  CALL.ABS.NOINC R10 ;  /* 0x000000000a007343 */ /* 0x001fea0003c00000 */
.L_x_51:
        /* <DEDUP_REMOVED lines=10> */
.L_x_52:
        /* <DEDUP_REMOVED lines=10> */
.L_x_53:
        /* <DEDUP_REMOVED lines=10> */
.L_x_54:
        /* <DEDUP_REMOVED lines=10> */
.L_x_55:
        /* <DEDUP_REMOVED lines=10> */
.L_x_56:
        /* <DEDUP_REMOVED lines=10> */
.L_x_57:
        /* <DEDUP_REMOVED lines=10> */
.L_x_58:
        /* <DEDUP_REMOVED lines=10> */
.L_x_59:
        /* <DEDUP_REMOVED lines=10> */
.L_x_60:
        /* <DEDUP_REMOVED lines=10> */
.L_x_61:
        /* <DEDUP_REMOVED lines=10> */
.L_x_62:
        /* <DEDUP_REMOVED lines=10> */
.L_x_63:
[----:B------:R-:W2:Y:S01]  /*0ce0*/  LDG.E.64 R8, desc[UR36][R16.64+0x38] ;  /* 0x0000382410087981 */ /* 0x000ea2000c1e1b00 */
[----:B------:R-:W0:Y:S01]  /*0cf0*/  LDC.64 R2, c[0x4][R2] ;  /* 0x0100000002027b82 */ /* 0x000e220000000a00 */
[----:B------:R-:W1:Y:S01]  /*0d00*/  LDCU.64 UR4, c[0x4][URZ] ;  /* 0x01000000ff0477ac */ /* 0x000e620008000a00 */
[----:B------:R-:W-:Y:S01]  /*0d10*/  IMAD.U32 R6, RZ, RZ, UR38 ;  /* 0x00000026ff067e24 */ /* 0x000fe2000f8e00ff */
[----:B------:R-:W-:Y:S01]  /*0d20*/  MOV R7, UR39 ;  /* 0x0000002700077c02 */ /* 0x000fe20008000f00 */
[----:B-1----:R-:W-:Y:S02]  /*0d30*/  IMAD.U32 R4, RZ, RZ, UR4 ;  /* 0x00000004ff047e24 */ /* 0x002fe4000f8e00ff */
[----:B------:R-:W-:Y:S01]  /*0d40*/  IMAD.U32 R5, RZ, RZ, UR5 ;  /* 0x00000005ff057e24 */ /* 0x000fe2000f8e00ff */
[----:B0-2---:R1:W-:Y:S06]  /*0d50*/  STL.64 [R1], R8 ;  /* 0x0000000801007387 */ /* 0x0053ec0000100a00 */
[----:B------:R-:W-:-:S07]  /*0d60*/  LEPC R20, `(.L_x_64) ;  /* 0x000000001014794e */ /* 0x000fce0000000000 */
[----:B-1----:R-:W-:Y:S05]  /*0d70*/  CALL.ABS.NOINC R2 ;  /* 0x0000000002007343 */ /* 0x002fea0003c00000 */
.L_x_64:
[----:B------:R-:W-:Y:S01]  /*0d80*/  VIADD R22, R22, 0x10 ;  /* 0x0000001016167836 */ /* 0x000fe20000000000 */
[----:B------:R-:W-:-:S04]  /*0d90*/  IADD3 R16, P1, PT, R16, 0x80, RZ ;  /* 0x0000008010107810 */ /* 0x000fc80007f3e0ff */
[----:B------:R-:W-:Y:S01]  /*0da0*/  ISETP.NE.AND P0, PT, R22, RZ, PT ;  /* 0x000000ff1600720c */ /* 0x000fe20003f05270 */
[----:B------:R-:W-:-:S12]  /*0db0*/  IMAD.X R17, RZ, RZ, R17, P1 ;  /* 0x000000ffff117224 */ /* 0x000fd800008e0611 */
[----:B------:R-:W-:Y:S05]  /*0dc0*/  @P0 BRA `(.L_x_65) ;  /* 0xfffffff400640947 */ /* 0x000fea000383ffff */
[----:B------:R-:W-:Y:S05]  /*0dd0*/  BSYNC.RECONVERGENT B6 ;  /* 0x0000000000067941 */ /* 0x000fea0003800200 */
.L_x_48:
[----:B------:R-:W-:-:S07]  /*0de0*/  IMAD.U32 R22, RZ, RZ, UR43 ;  /* 0x0000002bff167e24 */ /* 0x000fce000f8e00ff */
.L_x_47:
[----:B------:R-:W-:-:S09]  /*0df0*/  UISETP.NE.AND UP0, UPT, UR41, URZ, UPT ;  /* 0x000000ff2900728c */ /* 0x000fd2000bf05270 */
[----:B------:R-:W-:Y:S05]  /*0e00*/  BRA.U !UP0, `(.L_x_66) ;  /* 0x0000000d08287547 */ /* 0x000fea000b800000 */
[----:B------:R-:W-:-:S04]  /*0e10*/  UIADD3 UR4, UPT, UPT, UR41, -0x1, URZ ;  /* 0xffffffff29047890 */ /* 0x000fc8000fffe0ff */
[----:B------:R-:W-:-:S09]  /*0e20*/  UISETP.GE.U32.AND UP0, UPT, UR4, 0x7, UPT ;  /* 0x000000070400788c */ /* 0x000fd2000bf06070 */
[----:B------:R-:W-:Y:S05]  /*0e30*/  BRA.U !UP0, `(.L_x_67) ;  /* 0x00000005086c7547 */ /* 0x000fea000b800000 */
[----:B------:R-:W1:Y:S01]  /*0e40*/  LDC.64 R2, c[0x0][0x380] ;  /* 0x0000e000ff027b82 */ /* 0x000e620000000a00 */
[----:B------:R-:W-:Y:S01]  /*0e50*/  IADD3 R5, PT, PT, R19, R22, RZ ;  /* 0x0000001613057210 */ /* 0x000fe20007ffe0ff */
[----:B------:R-:W2:Y:S04]  /*0e60*/  LDCU.64 UR4, c[0x4][URZ] ;  /* 0x01000000ff0477ac */ /* 0x000ea80008000a00 */
[----:B-1----:R-:W-:-:S06]  /*0e70*/  IMAD.WIDE.U32 R2, R5, 0x8, R2 ;  /* 0x0000000805027825 */ /* 0x002fcc00078e0002 */
[----:B0-----:R-:W3:Y:S01]  /*0e80*/  LDG.E.64 R2, desc[UR36][R2.64] ;  /* 0x0000002402027981 */ /* 0x001ee2000c1e1b00 */
[----:B------:R-:W-:Y:S01]  /*0e90*/  MOV R0, 0x10 ;  /* 0x0000001000007802 */ /* 0x000fe20000000f00 */
[----:B--2---:R-:W-:Y:S01]  /*0ea0*/  IMAD.U32 R4, RZ, RZ, UR4 ;  /* 0x00000004ff047e24 */ /* 0x004fe2000f8e00ff */
[----:B------:R-:W-:Y:S01]  /*0eb0*/  MOV R7, UR39 ;  /* 0x0000002700077c02 */ /* 0x000fe20008000f00 */
[----:B------:R-:W-:Y:S01]  /*0ec0*/  IMAD.U32 R5, RZ, RZ, UR5 ;  /* 0x00000005ff057e24 */ /* 0x000fe2000f8e00ff */
[----:B------:R0:W1:Y:S01]  /*0ed0*/  LDC.64 R8, c[0x4][R0] ;  /* 0x0100000000087b82 */ /* 0x0000620000000a00 */
[----:B------:R-:W-:Y:S01]  /*0ee0*/  IMAD.U32 R6, RZ, RZ, UR38 ;  /* 0x00000026ff067e24 */ /* 0x000fe2000f8e00ff */
[----:B-1-3--:R0:W-:Y:S06]  /*0ef0*/  STL.64 [R1], R2 ;  /* 0x0000000201007387 */ /* 0x00a1ec0000100a00 */
[----:B------:R-:W-:-:S07]  /*0f00*/  LEPC R20, `(.L_x_68) ;  /* 0x000000001014794e */ /* 0x000fce0000000000 */
[----:B0-----:R-:W-:Y:S05]  /*0f10*/  CALL.ABS.NOINC R8 ;  /* 0x0000000008007343 */ /* 0x001fea0003c00000 */
.L_x_68:
[----:B------:R-:W0:Y:S01]  /*0f20*/  LDCU.64 UR4, c[0x0][0x380] ;  /* 0x00007000ff0477ac */ /* 0x000e220008000a00 */
[----:B------:R-:W-:-:S05]  /*0f30*/  IADD3 R0, P0, PT, R19, R22, RZ ;  /* 0x0000001613007210 */ /* 0x000fca0007f1e0ff */
[----:B------:R-:W-:Y:S01]  /*0f40*/  IMAD.X R3, RZ, RZ, RZ, P0 ;  /* 0x000000ffff037224 */ /* 0x000fe200000e06ff */
[----:B0-----:R-:W-:-:S04]  /*0f50*/  LEA R16, P0, R0, UR4, 0x3 ;  /* 0x0000000400107c11 */ /* 0x001fc8000f8018ff */
[----:B------:R-:W-:Y:S01]  /*0f60*/  LEA.HI.X R17, R0, UR5, R3, 0x3, P0 ;  /* 0x0000000500117c11 */ /* 0x000fe200080f1c03 */
[----:B------:R-:W0:Y:S04]  /*0f70*/  LDCU.64 UR4, c[0x4][URZ] ;  /* 0x01000000ff0477ac */ /* 0x000e280008000a00 */
[----:B------:R-:W2:Y:S01]  /*0f80*/  LDG.E.64 R8, desc[UR36][R16.64+0x8] ;  /* 0x0000082410087981 */ /* 0x000ea2000c1e1b00 */
[----:B------:R-:W-:Y:S01]  /*0f90*/  MOV R2, 0x10 ;  /* 0x0000001000027802 */ /* 0x000fe20000000f00 */
[----:B------:R-:W-:Y:S01]  /*0fa0*/  IMAD.U32 R7, RZ, RZ, UR39 ;  /* 0x00000027ff077e24 */ /* 0x000fe2000f8e00ff */
[----:B------:R-:W-:Y:S02]  /*0fb0*/  MOV R6, UR38 ;  /* 0x0000002600067c02 */ /* 0x000fe40008000f00 */
[----:B------:R1:W3:Y:S01]  /*0fc0*/  LDC.64 R10, c[0x4][R2] ;  /* 0x01000000020a7b82 */ /* 0x0002e20000000a00 */
[----:B0-----:R-:W-:-:S02]  /*0fd0*/  IMAD.U32 R4, RZ, RZ, UR4 ;  /* 0x00000004ff047e24 */ /* 0x001fc4000f8e00ff */
[----:B------:R-:W-:Y:S01]  /*0fe0*/  IMAD.U32 R5, RZ, RZ, UR5 ;  /* 0x00000005ff057e24 */ /* 0x000fe2000f8e00ff */
[----:B--23--:R1:W-:Y:S06]  /*0ff0*/  STL.64 [R1], R8 ;  /* 0x0000000801007387 */ /* 0x00c3ec0000100a00 */
[----:B------:R-:W-:-:S07]  /*1000*/  LEPC R20, `(.L_x_69) ;  /* 0x000000001014794e */ /* 0x000fce0000000000 */
[----:B-1----:R-:W-:Y:S05]  /*1010*/  CALL.ABS.NOINC R10 ;  /* 0x000000000a007343 */ /* 0x002fea0003c00000 */
.L_x_69:
[----:B------:R-:W2:Y:S01]  /*1020*/  LDG.E.64 R8, desc[UR36][R16.64+0x10] ;  /* 0x0000102410087981 */ /* 0x000ea2000c1e1b00 */
[----:B------:R0:W1:Y:S01]  /*1030*/  LDC.64 R10, c[0x4][R2] ;  /* 0x01000000020a7b82 */ /* 0x0000620000000a00 */
[----:B------:R-:W3:Y:S01]  /*1040*/  LDCU.64 UR4, c[0x4][URZ] ;  /* 0x01000000ff0477ac */ /* 0x000ee20008000a00 */
[----:B------:R-:W-:Y:S01]  /*1050*/  MOV R6, UR38 ;  /* 0x0000002600067c02 */ /* 0x000fe20008000f00 */
[----:B------:R-:W-:Y:S02]  /*1060*/  IMAD.U32 R7, RZ, RZ, UR39 ;  /* 0x00000027ff077e24 */ /* 0x000fe4000f8e00ff */
[----:B---3--:R-:W-:Y:S02]  /*1070*/  IMAD.U32 R4, RZ, RZ, UR4 ;  /* 0x00000004ff047e24 */ /* 0x008fe4000f8e00ff */
[----:B------:R-:W-:Y:S01]  /*1080*/  IMAD.U32 R5, RZ, RZ, UR5 ;  /* 0x00000005ff057e24 */ /* 0x000fe2000f8e00ff */
[----:B-12---:R0:W-:Y:S06]  /*1090*/  STL.64 [R1], R8 ;  /* 0x0000000801007387 */ /* 0x0061ec0000100a00 */
[----:B------:R-:W-:-:S07]  /*10a0*/  LEPC R20, `(.L_x_70) ;  /* 0x000000001014794e */ /* 0x000fce0000000000 */
[----:B0-----:R-:W-:Y:S05]  /*10b0*/  CALL.ABS.NOINC R10 ;  /* 0x000000000a007343 */ /* 0x001fea0003c00000 */
.L_x_70:
        /* <DEDUP_REMOVED lines=10> */
.L_x_71:
        /* <DEDUP_REMOVED lines=10> */
.L_x_72:
        /* <DEDUP_REMOVED lines=10> */
.L_x_73:
        /* <DEDUP_REMOVED lines=10> */
.L_x_74:
[----:B------:R-:W2:Y:S01]  /*1340*/  LDG.E.64 R16, desc[UR36][R16.64+0x38] ;  /* 0x0000382410107981 */ /* 0x000ea2000c1e1b00 */
[----:B------:R-:W0:Y:S01]  /*1350*/  LDC.64 R2, c[0x4][R2] ;  /* 0x0100000002027b82 */ /* 0x000e220000000a00 */
[----:B------:R-:W1:Y:S01]  /*1360*/  LDCU.64 UR4, c[0x4][URZ] ;  /* 0x01000000ff0477ac */ /* 0x000e620008000a00 */
[----:B------:R-:W-:Y:S01]  /*1370*/  MOV R6, UR38 ;  /* 0x0000002600067c02 */ /* 0x000fe20008000f00 */
[----:B------:R-:W-:Y:S02]  /*1380*/  IMAD.U32 R7, RZ, RZ, UR39 ;  /* 0x00000027ff077e24 */ /* 0x000fe4000f8e00ff */
[----:B-1----:R-:W-:Y:S02]  /*1390*/  IMAD.U32 R4, RZ, RZ, UR4 ;  /* 0x00000004ff047e24 */ /* 0x002fe4000f8e00ff */
[----:B------:R-:W-:Y:S01]  /*13a0*/  IMAD.U32 R5, RZ, RZ, UR5 ;  /* 0x00000005ff057e24 */ /* 0x000fe2000f8e00ff */
[----:B0-2---:R1:W-:Y:S06]  /*13b0*/  STL.64 [R1], R16 ;  /* 0x0000001001007387 */ /* 0x0053ec0000100a00 */
[----:B------:R-:W-:-:S07]  /*13c0*/  LEPC R20, `(.L_x_75) ;  /* 0x000000001014794e */ /* 0x000fce0000000000 */
[----:B-1----:R-:W-:Y:S05]  /*13d0*/  CALL.ABS.NOINC R2 ;  /* 0x0000000002007343 */ /* 0x002fea0003c00000 */
.L_x_75:
[----:B------:R-:W-:-:S07]  /*13e0*/  VIADD R22, R22, 0x8 ;  /* 0x0000000816167836 */ /* 0x000fce0000000000 */
.L_x_67:
[----:B------:R-:W-:-:S09]  /*13f0*/  UISETP.NE.AND UP0, UPT, UR42, URZ, UPT ;  /* 0x000000ff2a00728c */ /* 0x000fd2000bf05270 */
[----:B------:R-:W-:Y:S05]  /*1400*/  BRA.U !UP0, `(.L_x_66) ;  /* 0x0000000508a87547 */ /* 0x000fea000b800000 */
[----:B------:R-:W-:-:S04]  /*1410*/  UIADD3 UR4, UPT, UPT, UR42, -0x1, URZ ;  /* 0xffffffff2a047890 */ /* 0x000fc8000fffe0ff */
[----:B------:R-:W-:-:S09]  /*1420*/  UISETP.GE.U32.AND UP0, UPT, UR4, 0x3, UPT ;  /* 0x000000030400788c */ /* 0x000fd2000bf06070 */
[----:B------:R-:W-:Y:S05]  /*1430*/  BRA.U !UP0, `(.L_x_76) ;  /* 0x0000000108cc7547 */ /* 0x000fea000b800000 */
[----:B------:R-:W1:Y:S01]  /*1440*/  LDC.64 R2, c[0x0][0x380] ;  /* 0x0000e000ff027b82 */ /* 0x000e620000000a00 */
[----:B------:R-:W-:Y:S01]  /*1450*/  IMAD.IADD R5, R19, 0x1, R22 ;  /* 0x0000000113057824 */ /* 0x000fe200078e0216 */
[----:B------:R-:W-:Y:S01]  /*1460*/  MOV R0, 0x10 ;  /* 0x0000001000007802 */ /* 0x000fe20000000f00 */
[----:B------:R-:W2:Y:S02]  /*1470*/  LDCU.64 UR4, c[0x4][URZ] ;  /* 0x01000000ff0477ac */ /* 0x000ea40008000a00 */
[----:B-1----:R-:W-:-:S06]  /*1480*/  IMAD.WIDE.U32 R2, R5, 0x8, R2 ;  /* 0x0000000805027825 */ /* 0x002fcc00078e0002 */
[----:B0-----:R-:W3:Y:S01]  /*1490*/  LDG.E.64 R2, desc[UR36][R2.64] ;  /* 0x0000002402027981 */ /* 0x001ee2000c1e1b00 */
[----:B------:R0:W1:Y:S01]  /*14a0*/  LDC.64 R8, c[0x4][R0] ;  /* 0x0100000000087b82 */ /* 0x0000620000000a00 */
[----:B--2---:R-:W-:Y:S01]  /*14b0*/  MOV R4, UR4 ;  /* 0x0000000400047c02 */ /* 0x004fe20008000f00 */
[----:B------:R-:W-:Y:S02]  /*14c0*/  IMAD.U32 R5, RZ, RZ, UR5 ;  /* 0x00000005ff057e24 */ /* 0x000fe4000f8e00ff */
[----:B------:R-:W-:Y:S02]  /*14d0*/  IMAD.U32 R6, RZ, RZ, UR38 ;  /* 0x00000026ff067e24 */ /* 0x000fe4000f8e00ff */
[----:B------:R-:W-:Y:S01]  /*14e0*/  IMAD.U32 R7, RZ, RZ, UR39 ;  /* 0x00000027ff077e24 */ /* 0x000fe2000f8e00ff */
[----:B-1-3--:R0:W-:Y:S06]  /*14f0*/  STL.64 [R1], R2 ;  /* 0x0000000201007387 */ /* 0x00a1ec0000100a00 */
[----:B------:R-:W-:-:S07]  /*1500*/  LEPC R20, `(.L_x_77) ;  /* 0x000000001014794e */ /* 0x000fce0000000000 */
[----:B0-----:R-:W-:Y:S05]  /*1510*/  CALL.ABS.NOINC R8 ;  /* 0x0000000008007343 */ /* 0x001fea0003c00000 */
.L_x_77:
[----:B------:R-:W0:Y:S01]  /*1520*/  LDCU.64 UR4, c[0x0][0x380] ;  /* 0x00007000ff0477ac */ /* 0x000e220008000a00 */
[----:B------:R-:W-:-:S04]  /*1530*/  IADD3 R0, P0, PT, R19, R22, RZ ;  /* 0x0000001613007210 */ /* 0x000fc80007f1e0ff */
[----:B------:R-:W-:Y:S02]  /*1540*/  IADD3.X R3, PT, PT, RZ, RZ, RZ, P0, !PT ;  /* 0x000000ffff037210 */ /* 0x000fe400007fe4ff */
        /* <DEDUP_REMOVED lines=13> */
.L_x_78:
        /* <DEDUP_REMOVED lines=10> */
.L_x_79:
        /* <DEDUP_REMOVED lines=10> */
.L_x_80:
[----:B------:R-:W-:-:S07]  /*1760*/  VIADD R22, R22, 0x4 ;  /* 0x0000000416167836 */ /* 0x000fce0000000000 */
.L_x_76:
[----:B------:R-:W-:-:S09]  /*1770*/  UISETP.NE.AND UP0, UPT, UR40, URZ, UPT ;  /* 0x000000ff2800728c */ /* 0x000fd2000bf05270 */
[----:B------:R-:W-:Y:S05]  /*1780*/  BRA.U !UP0, `(.L_x_66) ;  /* 0x0000000108c87547 */ /* 0x000fea000b800000 */
[----:B------:R-:W1:Y:S01]  /*1790*/  LDC.64 R2, c[0x0][0x380] ;  /* 0x0000e000ff027b82 */ /* 0x000e620000000a00 */
[----:B------:R-:W-:Y:S01]  /*17a0*/  IMAD.IADD R5, R19, 0x1, R22 ;  /* 0x0000000113057824 */ /* 0x000fe200078e0216 */
[----:B------:R-:W2:Y:S03]  /*17b0*/  LDCU.64 UR4, c[0x4][URZ] ;  /* 0x01000000ff0477ac */ /* 0x000ea60008000a00 */
[----:B-1----:R-:W-:-:S06]  /*17c0*/  IMAD.WIDE.U32 R2, R5, 0x8, R2 ;  /* 0x0000000805027825 */ /* 0x002fcc00078e0002 */
[----:B0-----:R-:W3:Y:S01]  /*17d0*/  LDG.E.64 R2, desc[UR36][R2.64] ;  /* 0x0000002402027981 */ /* 0x001ee2000c1e1b00 */
[----:B------:R-:W-:Y:S01]  /*17e0*/  MOV R16, UR40 ;  /* 0x0000002800107c02 */ /* 0x000fe20008000f00 */
[----:B--2---:R-:W-:Y:S01]  /*17f0*/  IMAD.U32 R4, RZ, RZ, UR4 ;  /* 0x00000004ff047e24 */ /* 0x004fe2000f8e00ff */
[----:B------:R-:W-:Y:S01]  /*1800*/  MOV R0, 0x10 ;  /* 0x0000001000007802 */ /* 0x000fe20000000f00 */
[----:B------:R-:W-:Y:S01]  /*1810*/  IMAD.U32 R5, RZ, RZ, UR5 ;  /* 0x00000005ff057e24 */ /* 0x000fe2000f8e00ff */
[----:B------:R-:W-:Y:S01]  /*1820*/  ISETP.NE.AND P0, PT, R16, 0x1, PT ;  /* 0x000000011000780c */ /* 0x000fe20003f05270 */
[----:B------:R-:W-:Y:S01]  /*1830*/  IMAD.U32 R7, RZ, RZ, UR39 ;  /* 0x00000027ff077e24 */ /* 0x000fe2000f8e00ff */
[----:B------:R0:W1:Y:S01]  /*1840*/  LDC.64 R8, c[0x4][R0] ;  /* 0x0100000000087b82 */ /* 0x0000620000000a00 */
[----:B------:R-:W-:Y:S02]  /*1850*/  MOV R6, UR38 ;  /* 0x0000002600067c02 */ /* 0x000fe40008000f00 */
[----:B0-----:R-:W-:Y:S01]  /*1860*/  P2R R0, PR, RZ, 0x1 ;  /* 0x00000001ff007803 */ /* 0x001fe20000000000 */
[----:B-1-3--:R0:W-:Y:S07]  /*1870*/  STL.64 [R1], R2 ;  /* 0x0000000201007387 */ /* 0x00a1ee0000100a00 */
[----:B------:R-:W-:-:S07]  /*1880*/  LEPC R20, `(.L_x_81) ;  /* 0x000000001014794e */ /* 0x000fce0000000000 */
[----:B0-----:R-:W-:Y:S05]  /*1890*/  CALL.ABS.NOINC R8 ;  /* 0x0000000008007343 */ /* 0x001fea0003c00000 */
.L_x_81:
[----:B------:R-:W-:-:S13]  /*18a0*/  ISETP.NE.AND P6, PT, R16, 0x1, PT ;  /* 0x000000011000780c */ /* 0x000fda0003fc5270 */
[----:B------:R-:W-:Y:S05]  /*18b0*/  @!P6 BRA `(.L_x_66) ;  /* 0x00000000007ce947 */ /* 0x000fea0003800000 */
        /* <DEDUP_REMOVED lines=11> */
[----:B------:R-:W-:-:S02]  /*1970*/  MOV R6, UR38 ;  /* 0x0000002600067c02 */ /* 0x000fc40008000f00 */
[----:B------:R-:W-:-:S04]  /*1980*/  ISETP.NE.AND P0, PT, R19, 0x2, PT ;  /* 0x000000021300780c */ /* 0x000fc80003f05270 */
[----:B------:R-:W-:Y:S01]  /*1990*/  P2R R0, PR, RZ, 0x1 ;  /* 0x00000001ff007803 */ /* 0x000fe20000000000 */
[----:B0-----:R-:W-:Y:S02]  /*19a0*/  IMAD.U32 R4, RZ, RZ, UR4 ;  /* 0x00000004ff047e24 */ /* 0x001fe4000f8e00ff */
[----:B------:R-:W-:Y:S01]  /*19b0*/  IMAD.U32 R5, RZ, RZ, UR5 ;  /* 0x00000005ff057e24 */ /* 0x000fe2000f8e00ff */
[----:B--23--:R1:W-:Y:S06]  /*19c0*/  STL.64 [R1], R8 ;  /* 0x0000000801007387 */ /* 0x00c3ec0000100a00 */
[----:B------:R-:W-:-:S07]  /*19d0*/  LEPC R20, `(.L_x_82) ;  /* 0x000000001014794e */ /* 0x000fce0000000000 */
[----:B-1----:R-:W-:Y:S05]  /*19e0*/  CALL.ABS.NOINC R10 ;  /* 0x000000000a007343 */ /* 0x002fea0003c00000 */
.L_x_82:
[----:B------:R-:W-:-:S13]  /*19f0*/  ISETP.NE.AND P6, PT, R19, 0x2, PT ;  /* 0x000000021300780c */ /* 0x000fda0003fc5270 */
[----:B------:R-:W-:Y:S05]  /*1a00*/  @!P6 BRA `(.L_x_66) ;  /* 0x000000000028e947 */ /* 0x000fea0003800000 */
[----:B------:R-:W2:Y:S01]  /*1a10*/  LDG.E.64 R16, desc[UR36][R16.64+0x10] ;  /* 0x0000102410107981 */ /* 0x000ea2000c1e1b00 */
[----:B------:R-:W0:Y:S01]  /*1a20*/  LDC.64 R2, c[0x4][R2] ;  /* 0x0100000002027b82 */ /* 0x000e220000000a00 */
[----:B------:R-:W1:Y:S01]  /*1a30*/  LDCU.64 UR4, c[0x4][URZ] ;  /* 0x01000000ff0477ac */ /* 0x000e620008000a00 */
[----:B------:R-:W-:Y:S02]  /*1a40*/  IMAD.U32 R6, RZ, RZ, UR38 ;  /* 0x00000026ff067e24 */ /* 0x000fe4000f8e00ff */
[----:B------:R-:W-:Y:S02]  /*1a50*/  IMAD.U32 R7, RZ, RZ, UR39 ;  /* 0x00000027ff077e24 */ /* 0x000fe4000f8e00ff */
[----:B-1----:R-:W-:Y:S01]  /*1a60*/  IMAD.U32 R4, RZ, RZ, UR4 ;  /* 0x00000004ff047e24 */ /* 0x002fe2000f8e00ff */
[----:B------:R-:W-:Y:S01]  /*1a70*/  MOV R5, UR5 ;  /* 0x0000000500057c02 */ /* 0x000fe20008000f00 */
[----:B0-2---:R1:W-:Y:S06]  /*1a80*/  STL.64 [R1], R16 ;  /* 0x0000001001007387 */ /* 0x0053ec0000100a00 */
[----:B------:R-:W-:-:S07]  /*1a90*/  LEPC R20, `(.L_x_66) ;  /* 0x000000001014794e */ /* 0x000fce0000000000 */
[----:B-1----:R-:W-:Y:S05]  /*1aa0*/  CALL.ABS.NOINC R2 ;  /* 0x0000000002007343 */ /* 0x002fea0003c00000 */
.L_x_66:
[----:B------:R-:W-:Y:S01]  /*1ab0*/  MOV R0, 0x10 ;  /* 0x0000001000007802 */ /* 0x000fe20000000f00 */
[----:B------:R-:W1:Y:S01]  /*1ac0*/  LDCU.64 UR4, c[0x4][0x8] ;  /* 0x01000100ff0477ac */ /* 0x000e620008000a00 */
[----:B------:R-:W-:Y:S02]  /*1ad0*/  CS2R R6, SRZ ;  /* 0x0000000000067805 */ /* 0x000fe4000001ff00 */
[----:B------:R2:W3:Y:S01]  /*1ae0*/  LDC.64 R2, c[0x4][R0] ;  /* 0x0100000000027b82 */ /* 0x0004e20000000a00 */
[----:B-1----:R-:W-:Y:S01]  /*1af0*/  MOV R4, UR4 ;  /* 0x0000000400047c02 */ /* 0x002fe20008000f00 */
[----:B--2---:R-:W-:-:S07]  /*1b00*/  IMAD.U32 R5, RZ, RZ, UR5 ;  /* 0x00000005ff057e24 */ /* 0x004fce000f8e00ff */
[----:B------:R-:W-:-:S07]  /*1b10*/  LEPC R20, `(.L_x_83) ;  /* 0x000000001014794e */ /* 0x000fce0000000000 */
[----:B0--3--:R-:W-:Y:S05]  /*1b20*/  CALL.ABS.NOINC R2 ;  /* 0x0000000002007343 */ /* 0x009fea0003c00000 */
.L_x_83:
[----:B------:R-:W0:Y:S01]  /*1b30*/  LDCU UR4, c[0x0][0x3d8] ;  /* 0x00007b00ff0477ac */ /* 0x000e220008000800 */
[----:B------:R-:W-:-:S05]  /*1b40*/  VIADD R18, R18, 0x1 ;  /* 0x0000000112127836 */ /* 0x000fca0000000000 */
[----:B0-----:R-:W-:-:S13]  /*1b50*/  ISETP.NE.AND P0, PT, R18, UR4, PT ;  /* 0x0000000412007c0c */ /* 0x001fda000bf05270 */
[----:B------:R-:W-:Y:S05]  /*1b60*/  @!P0 EXIT ;  /* 0x000000000000894d */ /* 0x000fea0003800000 */
[----:B------:R-:W-:Y:S05]  /*1b70*/  BRA `(.L_x_84) ;  /* 0xffffffe400707947 */ /* 0x000fea000383ffff */
.L_x_46:
[----:B------:R-:W-:Y:S02]  /*1b80*/  UISETP.GE.U32.AND UP0, UPT, UR36, 0x4, UPT ;  /* 0x000000042400788c */ /* 0x000fe4000bf06070 */
[----:B------:R-:W-:-:S07]  /*1b90*/  ULOP3.LUT UR37, UR36, 0x3, URZ, 0xc0, !UPT ;  /* 0x0000000324257892 */ /* 0x000fce000f8ec0ff */
[----:B------:R-:W-:Y:S05]  /*1ba0*/  BRA.U !UP0, `(.L_x_85) ;  /* 0x0000000108987547 */ /* 0x000fea000b800000 */
[----:B------:R-:W-:Y:S01]  /*1bb0*/  HFMA2 R16, -RZ, RZ, 0, 0 ;  /* 0x00000000ff107431 */ /* 0x000fe200000001ff */
[----:B------:R-:W-:Y:S01]  /*1bc0*/  BSSY.RECONVERGENT B6, `(.L_x_85) ;  /* 0x0000024000067945 */ /* 0x000fe20003800200 */
[----:B------:R-:W-:-:S12]  /*1bd0*/  ULOP3.LUT UR36, UR36, 0x7ffffffc, URZ, 0xc0, !UPT ;  /* 0x7ffffffc24247892 */ /* 0x000fd8000f8ec0ff */
.L_x_90:
[----:B------:R-:W-:Y:S01]  /*1be0*/  MOV R2, 0x10 ;  /* 0x0000001000027802 */ /* 0x000fe20000000f00 */
[----:B------:R-:W0:Y:S01]  /*1bf0*/  LDCU.64 UR4, c[0x4][0x8] ;  /* 0x01000100ff0477ac */ /* 0x000e220008000a00 */
[----:B------:R-:W-:Y:S01]  /*1c00*/  VIADD R16, R16, 0x4 ;  /* 0x0000000410107836 */ /* 0x000fe20000000000 */
[----:B------:R-:W-:Y:S01]  /*1c10*/  CS2R R6, SRZ ;  /* 0x0000000000067805 */ /* 0x000fe2000001ff00 */
[----:B------:R1:W2:Y:S03]  /*1c20*/  LDC.64 R8, c[0x4][R2] ;  /* 0x0100000002087b82 */ /* 0x0002a60000000a00 */
[----:B------:R-:W-:-:S04]  /*1c30*/  ISETP.NE.AND P0, PT, R16, UR36, PT ;  /* 0x0000002410007c0c */ /* 0x000fc8000bf05270 */
[----:B------:R-:W-:Y:S01]  /*1c40*/  P2R R17, PR, RZ, 0x1 ;  /* 0x00000001ff117803 */ /* 0x000fe20000000000 */
[----:B0-----:R-:W-:Y:S01]  /*1c50*/  IMAD.U32 R4, RZ, RZ, UR4 ;  /* 0x00000004ff047e24 */ /* 0x001fe2000f8e00ff */
[----:B-1----:R-:W-:-:S07]  /*1c60*/  MOV R5, UR5 ;  /* 0x0000000500057c02 */ /* 0x002fce0008000f00 */
[----:B------:R-:W-:-:S07]  /*1c70*/  LEPC R20, `(.L_x_86) ;  /* 0x000000001014794e */ /* 0x000fce0000000000 */
[----:B--2---:R-:W-:Y:S05]  /*1c80*/  CALL.ABS.NOINC R8 ;  /* 0x0000000008007343 */ /* 0x004fea0003c00000 */
.L_x_86:
[----:B------:R0:W1:Y:S01]  /*1c90*/  LDC.64 R8, c[0x4][R2] ;  /* 0x0100000002087b82 */ /* 0x0000620000000a00 */
[----:B------:R-:W2:Y:S01]  /*1ca0*/  LDCU.64 UR4, c[0x4][0x8] ;  /* 0x01000100ff0477ac */ /* 0x000ea20008000a00 */
[----:B------:R-:W-:Y:S01]  /*1cb0*/  CS2R R6, SRZ ;  /* 0x0000000000067805 */ /* 0x000fe2000001ff00 */
[----:B--2---:R-:W-:Y:S02]  /*1cc0*/  IMAD.U32 R4, RZ, RZ, UR4 ;  /* 0x00000004ff047e24 */ /* 0x004fe4000f8e00ff */
[----:B0-----:R-:W-:-:S07]  /*1cd0*/  IMAD.U32 R5, RZ, RZ, UR5 ;  /* 0x00000005ff057e24 */ /* 0x001fce000f8e00ff */
[----:B------:R-:W-:-:S07]  /*1ce0*/  LEPC R20, `(.L_x_87) ;  /* 0x000000001014794e */ /* 0x000fce0000000000 */
[----:B-1----:R-:W-:Y:S05]  /*1cf0*/  CALL.ABS.NOINC R8 ;  /* 0x0000000008007343 */ /* 0x002fea0003c00000 */
.L_x_87:
[----:B------:R0:W1:Y:S01]  /*1d00*/  LDC.64 R8, c[0x4][R2] ;  /* 0x0100000002087b82 */ /* 0x0000620000000a00 */
[----:B------:R-:W2:Y:S01]  /*1d10*/  LDCU.64 UR4, c[0x4][0x8] ;  /* 0x01000100ff0477ac */ /* 0x000ea20008000a00 */
[----:B------:R-:W-:Y:S02]  /*1d20*/  CS2R R6, SRZ ;  /* 0x0000000000067805 */ /* 0x000fe4000001ff00 */
[----:B--2---:R-:W-:Y:S01]  /*1d30*/  MOV R4, UR4 ;  /* 0x0000000400047c02 */ /* 0x004fe20008000f00 */
[----:B0-----:R-:W-:-:S07]  /*1d40*/  IMAD.U32 R5, RZ, RZ, UR5 ;  /* 0x00000005ff057e24 */ /* 0x001fce000f8e00ff */
[----:B------:R-:W-:-:S07]  /*1d50*/  LEPC R20, `(.L_x_88) ;  /* 0x000000001014794e */ /* 0x000fce0000000000 */
[----:B-1----:R-:W-:Y:S05]  /*1d60*/  CALL.ABS.NOINC R8 ;  /* 0x0000000008007343 */ /* 0x002fea0003c00000 */
.L_x_88:
[----:B------:R-:W0:Y:S01]  /*1d70*/  LDC.64 R2, c[0x4][R2] ;  /* 0x0100000002027b82 */ /* 0x000e220000000a00 */
[----:B------:R-:W1:Y:S01]  /*1d80*/  LDCU.64 UR4, c[0x4][0x8] ;  /* 0x01000100ff0477ac */ /* 0x000e620008000a00 */
[----:B------:R-:W-:Y:S01]  /*1d90*/  CS2R R6, SRZ ;  /* 0x0000000000067805 */ /* 0x000fe2000001ff00 */
[----:B-1----:R-:W-:Y:S01]  /*1da0*/  IMAD.U32 R4, RZ, RZ, UR4 ;  /* 0x00000004ff047e24 */ /* 0x002fe2000f8e00ff */
[----:B------:R-:W-:-:S07]  /*1db0*/  MOV R5, UR5 ;  /* 0x0000000500057c02 */ /* 0x000fce0008000f00 */
[----:B------:R-:W-:-:S07]  /*1dc0*/  LEPC R20, `(.L_x_89) ;  /* 0x000000001014794e */ /* 0x000fce0000000000 */
[----:B0-----:R-:W-:Y:S05]  /*1dd0*/  CALL.ABS.NOINC R2 ;  /* 0x0000000002007343 */ /* 0x001fea0003c00000 */
.L_x_89:
[----:B------:R-:W-:-:S13]  /*1de0*/  ISETP.NE.AND P6, PT, R17, RZ, PT ;  /* 0x000000ff1100720c */ /* 0x000fda0003fc5270 */
[----:B------:R-:W-:Y:S05]  /*1df0*/  @P6 BRA `(.L_x_90) ;  /* 0xfffffffc00786947 */ /* 0x000fea000383ffff */
[----:B------:R-:W-:Y:S05]  /*1e00*/  BSYNC.RECONVERGENT B6 ;  /* 0x0000000000067941 */ /* 0x000fea0003800200 */
.L_x_85:
[----:B------:R-:W-:-:S13]  /*1e10*/  ISETP.NE.AND P0, PT, RZ, UR37, PT ;  /* 0x00000025ff007c0c */ /* 0x000fda000bf05270 */
[----:B------:R-:W-:Y:S05]  /*1e20*/  @!P0 EXIT ;  /* 0x000000000000894d */ /* 0x000fea0003800000 */
[----:B------:R-:W-:-:S07]  /*1e30*/  IMAD.MOV.U32 R16, RZ, RZ, RZ ;  /* 0x000000ffff107224 */ /* 0x000fce00078e00ff */
.L_x_92:
[----:B------:R-:W-:Y:S01]  /*1e40*/  MOV R0, 0x10 ;  /* 0x0000001000007802 */ /* 0x000fe20000000f00 */
[----:B------:R-:W0:Y:S01]  /*1e50*/  LDCU.64 UR4, c[0x4][0x8] ;  /* 0x01000100ff0477ac */ /* 0x000e220008000a00 */
[----:B------:R-:W-:Y:S01]  /*1e60*/  VIADD R16, R16, 0x1 ;  /* 0x0000000110107836 */ /* 0x000fe20000000000 */
[----:B------:R-:W-:Y:S01]  /*1e70*/  CS2R R6, SRZ ;  /* 0x0000000000067805 */ /* 0x000fe2000001ff00 */
[----:B------:R1:W2:Y:S03]  /*1e80*/  LDC.64 R2, c[0x4][R0] ;  /* 0x0100000000027b82 */ /* 0x0002a60000000a00 */
[----:B------:R-:W-:-:S04]  /*1e90*/  ISETP.NE.AND P0, PT, R16, UR37, PT ;  /* 0x0000002510007c0c */ /* 0x000fc8000bf05270 */
[----:B------:R-:W-:Y:S02]  /*1ea0*/  P2R R17, PR, RZ, 0x1 ;  /* 0x00000001ff117803 */ /* 0x000fe40000000000 */
[----:B0-----:R-:W-:Y:S01]  /*1eb0*/  MOV R4, UR4 ;  /* 0x0000000400047c02 */ /* 0x001fe20008000f00 */
[----:B-1----:R-:W-:-:S07]  /*1ec0*/  IMAD.U32 R5, RZ, RZ, UR5 ;  /* 0x00000005ff057e24 */ /* 0x002fce000f8e00ff */
[----:B------:R-:W-:-:S07]  /*1ed0*/  LEPC R20, `(.L_x_91) ;  /* 0x000000001014794e */ /* 0x000fce0000000000 */
[----:B--2---:R-:W-:Y:S05]  /*1ee0*/  CALL.ABS.NOINC R2 ;  /* 0x0000000002007343 */ /* 0x004fea0003c00000 */
.L_x_91:
[----:B------:R-:W-:-:S13]  /*1ef0*/  ISETP.NE.AND P6, PT, R17, RZ, PT ;  /* 0x000000ff1100720c */ /* 0x000fda0003fc5270 */
[----:B------:R-:W-:Y:S05]  /*1f00*/  @P6 BRA `(.L_x_92) ;  /* 0xfffffffc00cc6947 */ /* 0x000fea000383ffff */
[----:B------:R-:W-:Y:S05]  /*1f10*/  EXIT ;  /* 0x000000000000794d */ /* 0x000fea0003800000 */
.L_x_93:
        /* <DEDUP_REMOVED lines=14> */
.L_x_96:


//--------------------- .nv.global.init           --------------------------
	.section	.nv.global.init,"aw",@progbits
.nv.global.init:
	.type		$str$1,@object
	.size		$str$1,($str - $str$1)
$str$1:
        /*0000*/ 	.byte	0x0a, 0x00
	.type		$str,@object
	.size		$str,(.L_0 - $str)
$str:
        /*0002*/ 	.byte	0x76, 0x61, 0x6c, 0x3a, 0x20, 0x25, 0x66, 0x00
.L_0:


//--------------------- .nv.shared.reserved.0     --------------------------
	.section	.nv.shared.reserved.0,"aw",@nobits
	.weak		__nv_reservedSMEM_offset_0_alias
	.size		__nv_reservedSMEM_offset_0_alias, 0, 64
	.other		__nv_reservedSMEM_offset_0_alias,@"STO_CUDA_RESERVED_SHARED STV_DEFAULT"
__nv_reservedSMEM_offset_0_alias:
	.zero		0
	.zero		64


//--------------------- .nv.constant0._Z16gpu_naive_kernelPdS_S_PiS_iS0_ddS_S0_iii --------------------------
	.section	.nv.constant0._Z16gpu_naive_kernelPdS_S_PiS_iS0_ddS_S0_iii,"a",@progbits
	.sectionflags	@""
	.align	4
.nv.constant0._Z16gpu_naive_kernelPdS_S_PiS_iS0_ddS_S0_iii:
	.zero		996


//--------------------- .nv.constant0._Z19gpu_datatest_kernelPdS_S_PiS_iS0_ddS_S0_iii --------------------------
	.section	.nv.constant0._Z19gpu_datatest_kernelPdS_S_PiS_iS0_ddS_S0_iii,"a",@progbits
	.sectionflags	@""
	.align	4
.nv.constant0._Z19gpu_datatest_kernelPdS_S_PiS_iS0_ddS_S0_iii:
	.zero		996


//--------------------- SYMBOLS --------------------------

	.type		.nv.reservedSmem.offset0,@object
	.size		.nv.reservedSmem.offset0,0x4
	.type		vprintf,@function
